	.target	sm_90a

	.elftype	@"ET_EXEC"


//--------------------- .note.nv.tkinfo           --------------------------
	.section	.note.nv.tkinfo,"",@"SHT_NOTE"
	.sectionflags	@"SHF_NOTE_NV_TKINFO"
	.tkinfo
        /*0018*/ 	.word	0x00000002
        /*0030*/ 	.string	""
        /*0030*/ 	.string	"ptxas"
        /*0030*/ 	.string	"Cuda compilation tools, release 13.0, V13.0.88"
        /*0030*/ 	.string	"Build cuda_13.0.r13.0/compiler.36424714_0"
        /*0030*/ 	.string	"-arch sm_90a -m 64 "



//--------------------- .note.nv.cuinfo           --------------------------
	.section	.note.nv.cuinfo,"",@"SHT_NOTE"
	.sectionflags	@"SHF_NOTE_NV_CUINFO"
        /*0018*/ 	.short	0x0002
        /*001a*/ 	.short	0x005a
        /*001c*/ 	.short	0x0082
	.zero		2


//--------------------- .nv.info                  --------------------------
	.section	.nv.info,"",@"SHT_CUDA_INFO"
	.align	4


	//----- nvinfo : EIATTR_REGCOUNT
	.align		4
        /*0000*/ 	.byte	0x04, 0x2f
        /*0002*/ 	.short	(.L_15 - .L_14)
	.align		4
.L_14:
        /*0004*/ 	.word	index@(_ZN7cutlass13device_kernelINS_4gemm6kernel13GemmUniversalIN4cute5tupleIJiiiiEEENS1_10collective13CollectiveMmaINS1_34MainloopSm90TmaGmmaWarpSpecializedILi3ENS5_IJNS4_1CILi2EEENSA_ILi1EEESC_EEENS1_35KernelTmaWarpSpecializedCooperativeEEENS5_IJNSA_ILi256EEENSA_ILi64EEESH_EEENS_6half_tENS5_IJlSC_lEEESJ_SK_NS4_8TiledMMAINS4_8MMA_AtomIJNS4_4SM904GMMA25MMA_64x64x16_F32F16F16_SSILNSO_5MajorE0ELSQ_0ELNSO_7ScaleInE1ELSR_1EEEEEENS4_6LayoutISD_NS5_IJSC_NSA_ILi0EEESV_EEEEENS5_IJNS4_10UnderscoreESY_SY_EEEEENS4_13SM90_TMA_LOADENS4_14ComposedLayoutINS4_7SwizzleILi3ELi4ELi3EEENS4_18smem_ptr_flag_bitsILi16EEENSU_INS5_IJNSA_ILi8EEESH_EEENS5_IJSH_SC_EEEEEEEvNS4_8identityENS4_23SM90_TMA_LOAD_MULTICASTES1B_vS1C_EENS_8epilogue10collective6detail29Sm90TmaWarpSpecializedAdapterINS1G_15DefaultEpilogueISJ_SK_SK_NS1F_6thread17LinearCombinationISJ_Li1EffLNS1K_9ScaleType4KindE0ELNS_15FloatRoundStyleE2ESJ_EENS1_15EpilogueDefaultEEEEEvvEEEEvNT_6ParamsE)
        /*0008*/ 	.word	0x000000a8


	//----- nvinfo : EIATTR_FRAME_SIZE
	.align		4
.L_15:
        /*000c*/ 	.byte	0x04, 0x11
        /*000e*/ 	.short	(.L_17 - .L_16)
	.align		4
.L_16:
        /*0010*/ 	.word	index@(_ZN7cutlass13device_kernelINS_4gemm6kernel13GemmUniversalIN4cute5tupleIJiiiiEEENS1_10collective13CollectiveMmaINS1_34MainloopSm90TmaGmmaWarpSpecializedILi3ENS5_IJNS4_1CILi2EEENSA_ILi1EEESC_EEENS1_35KernelTmaWarpSpecializedCooperativeEEENS5_IJNSA_ILi256EEENSA_ILi64EEESH_EEENS_6half_tENS5_IJlSC_lEEESJ_SK_NS4_8TiledMMAINS4_8MMA_AtomIJNS4_4SM904GMMA25MMA_64x64x16_F32F16F16_SSILNSO_5MajorE0ELSQ_0ELNSO_7ScaleInE1ELSR_1EEEEEENS4_6LayoutISD_NS5_IJSC_NSA_ILi0EEESV_EEEEENS5_IJNS4_10UnderscoreESY_SY_EEEEENS4_13SM90_TMA_LOADENS4_14ComposedLayoutINS4_7SwizzleILi3ELi4ELi3EEENS4_18smem_ptr_flag_bitsILi16EEENSU_INS5_IJNSA_ILi8EEESH_EEENS5_IJSH_SC_EEEEEEEvNS4_8identityENS4_23SM90_TMA_LOAD_MULTICASTES1B_vS1C_EENS_8epilogue10collective6detail29Sm90TmaWarpSpecializedAdapterINS1G_15DefaultEpilogueISJ_SK_SK_NS1F_6thread17LinearCombinationISJ_Li1EffLNS1K_9ScaleType4KindE0ELNS_15FloatRoundStyleE2ESJ_EENS1_15EpilogueDefaultEEEEEvvEEEEvNT_6ParamsE)
        /*0014*/ 	.word	0x00000000


	//----- nvinfo : EIATTR_MIN_STACK_SIZE
	.align		4
.L_17:
        /*0018*/ 	.byte	0x04, 0x12
        /*001a*/ 	.short	(.L_19 - .L_18)
	.align		4
.L_18:
        /*001c*/ 	.word	index@(_ZN7cutlass13device_kernelINS_4gemm6kernel13GemmUniversalIN4cute5tupleIJiiiiEEENS1_10collective13CollectiveMmaINS1_34MainloopSm90TmaGmmaWarpSpecializedILi3ENS5_IJNS4_1CILi2EEENSA_ILi1EEESC_EEENS1_35KernelTmaWarpSpecializedCooperativeEEENS5_IJNSA_ILi256EEENSA_ILi64EEESH_EEENS_6half_tENS5_IJlSC_lEEESJ_SK_NS4_8TiledMMAINS4_8MMA_AtomIJNS4_4SM904GMMA25MMA_64x64x16_F32F16F16_SSILNSO_5MajorE0ELSQ_0ELNSO_7ScaleInE1ELSR_1EEEEEENS4_6LayoutISD_NS5_IJSC_NSA_ILi0EEESV_EEEEENS5_IJNS4_10UnderscoreESY_SY_EEEEENS4_13SM90_TMA_LOADENS4_14ComposedLayoutINS4_7SwizzleILi3ELi4ELi3EEENS4_18smem_ptr_flag_bitsILi16EEENSU_INS5_IJNSA_ILi8EEESH_EEENS5_IJSH_SC_EEEEEEEvNS4_8identityENS4_23SM90_TMA_LOAD_MULTICASTES1B_vS1C_EENS_8epilogue10collective6detail29Sm90TmaWarpSpecializedAdapterINS1G_15DefaultEpilogueISJ_SK_SK_NS1F_6thread17LinearCombinationISJ_Li1EffLNS1K_9ScaleType4KindE0ELNS_15FloatRoundStyleE2ESJ_EENS1_15EpilogueDefaultEEEEEvvEEEEvNT_6ParamsE)
        /*0020*/ 	.word	0x00000000
.L_19:


//--------------------- .nv.compat                --------------------------
	.section	.nv.compat,"",@"SHT_CUDA_COMPAT_INFO"
	.align	4
        /*0000*/ 	.byte	0x02, 0x09, 0x01, 0x00, 0x02, 0x02, 0x04, 0x00, 0x02, 0x05, 0x05, 0x00, 0x03, 0x07, 0x01, 0x01
        /*0010*/ 	.byte	0x02, 0x03, 0x01, 0x00, 0x02, 0x06, 0x01, 0x00, 0x04, 0x0b, 0x08, 0x00, 0x00, 0x00, 0x00, 0x00
        /*0020*/ 	.byte	0x00, 0x00, 0x00, 0x00


//--------------------- .nv.info._ZN7cutlass13device_kernelINS_4gemm6kernel13GemmUniversalIN4cute5tupleIJiiiiEEENS1_10collective13CollectiveMmaINS1_34MainloopSm90TmaGmmaWarpSpecializedILi3ENS5_IJNS4_1CILi2EEENSA_ILi1EEESC_EEENS1_35KernelTmaWarpSpecializedCooperativeEEENS5_IJNSA_ILi256EEENSA_ILi64EEESH_EEENS_6half_tENS5_IJlSC_lEEESJ_SK_NS4_8TiledMMAINS4_8MMA_AtomIJNS4_4SM904GMMA25MMA_64x64x16_F32F16F16_SSILNSO_5MajorE0ELSQ_0ELNSO_7ScaleInE1ELSR_1EEEEEENS4_6LayoutISD_NS5_IJSC_NSA_ILi0EEESV_EEEEENS5_IJNS4_10UnderscoreESY_SY_EEEEENS4_13SM90_TMA_LOADENS4_14ComposedLayoutINS4_7SwizzleILi3ELi4ELi3EEENS4_18smem_ptr_flag_bitsILi16EEENSU_INS5_IJNSA_ILi8EEESH_EEENS5_IJSH_SC_EEEEEEEvNS4_8identityENS4_23SM90_TMA_LOAD_MULTICASTES1B_vS1C_EENS_8epilogue10collective6detail29Sm90TmaWarpSpecializedAdapterINS1G_15DefaultEpilogueISJ_SK_SK_NS1F_6thread17LinearCombinationISJ_Li1EffLNS1K_9ScaleType4KindE0ELNS_15FloatRoundStyleE2ESJ_EENS1_15EpilogueDefaultEEEEEvvEEEEvNT_6ParamsE --------------------------
	.section	.nv.info._ZN7cutlass13device_kernelINS_4gemm6kernel13GemmUniversalIN4cute5tupleIJiiiiEEENS1_10collective13CollectiveMmaINS1_34MainloopSm90TmaGmmaWarpSpecializedILi3ENS5_IJNS4_1CILi2EEENSA_ILi1EEESC_EEENS1_35KernelTmaWarpSpecializedCooperativeEEENS5_IJNSA_ILi256EEENSA_ILi64EEESH_EEENS_6half_tENS5_IJlSC_lEEESJ_SK_NS4_8TiledMMAINS4_8MMA_AtomIJNS4_4SM904GMMA25MMA_64x64x16_F32F16F16_SSILNSO_5MajorE0ELSQ_0ELNSO_7ScaleInE1ELSR_1EEEEEENS4_6LayoutISD_NS5_IJSC_NSA_ILi0EEESV_EEEEENS5_IJNS4_10UnderscoreESY_SY_EEEEENS4_13SM90_TMA_LOADENS4_14ComposedLayoutINS4_7SwizzleILi3ELi4ELi3EEENS4_18smem_ptr_flag_bitsILi16EEENSU_INS5_IJNSA_ILi8EEESH_EEENS5_IJSH_SC_EEEEEEEvNS4_8identityENS4_23SM90_TMA_LOAD_MULTICASTES1B_vS1C_EENS_8epilogue10collective6detail29Sm90TmaWarpSpecializedAdapterINS1G_15DefaultEpilogueISJ_SK_SK_NS1F_6thread17LinearCombinationISJ_Li1EffLNS1K_9ScaleType4KindE0ELNS_15FloatRoundStyleE2ESJ_EENS1_15EpilogueDefaultEEEEEvvEEEEvNT_6ParamsE,"",@"SHT_CUDA_INFO"
	.sectionflags	@""
	.align	4


	//----- nvinfo : EIATTR_CUDA_API_VERSION
	.align		4
        /*0000*/ 	.byte	0x04, 0x37
        /*0002*/ 	.short	(.L_21 - .L_20)
.L_20:
        /*0004*/ 	.word	0x00000082


	//----- nvinfo : EIATTR_KPARAM_INFO
	.align		4
.L_21:
        /*0008*/ 	.byte	0x04, 0x17
        /*000a*/ 	.short	(.L_23 - .L_22)
.L_22:
        /*000c*/ 	.word	0x00000000
        /*0010*/ 	.short	0x0000
        /*0012*/ 	.short	0x0070
        /*0014*/ 	.byte	0x00, 0xf0, 0x01, 0x10


	//----- nvinfo : EIATTR_SPARSE_MMA_MASK
	.align		4
.L_23:
        /*0018*/ 	.byte	0x03, 0x50
        /*001a*/ 	.short	0x0000


	//----- nvinfo : EIATTR_MAXREG_COUNT
	.align		4
        /*001c*/ 	.byte	0x03, 0x1b
        /*001e*/ 	.short	0x00a8


	//----- nvinfo : EIATTR_NUM_BARRIERS
	.align		4
        /*0020*/ 	.byte	0x02, 0x4c
        /*0022*/ 	.byte	0x01
	.zero		1


	//----- nvinfo : EIATTR_EXTERNS
	.align		4
        /*0024*/ 	.byte	0x04, 0x0f
        /*0026*/ 	.short	(.L_25 - .L_24)


	//   ....[0]....
	.align		4
.L_24:
        /*0028*/ 	.word	index@(__assertfail)


	//----- nvinfo : EIATTR_MERCURY_ISA_VERSION
	.align		4
.L_25:
        /*002c*/ 	.byte	0x03, 0x5f
        /*002e*/ 	.short	0x0101


	//----- nvinfo : EIATTR_INT_WARP_WIDE_INSTR_OFFSETS
	.align		4
        /*0030*/ 	.byte	0x04, 0x31
        /*0032*/ 	.short	(.L_27 - .L_26)


	//   ....[0]....
.L_26:
        /*0034*/ 	.word	0x00000460


	//   ....[1]....
        /*0038*/ 	.word	0x00000490


	//   ....[2]....
        /*003c*/ 	.word	0x00000650


	//----- nvinfo : EIATTR_COOP_GROUP_MASK_REGIDS
	.align		4
.L_27:
        /*0040*/ 	.byte	0x04, 0x29
        /*0042*/ 	.short	(.L_29 - .L_28)


	//   ....[0]....
.L_28:
        /*0044*/ 	.word	0xffffffff


	//   ....[1]....
        /*0048*/ 	.word	0xffffffff


	//   ....[2]....
        /*004c*/ 	.word	0xffffffff


	//   ....[3]....
        /*0050*/ 	.word	0xffffffff


	//   ....[4]....
        /*0054*/ 	.word	0xffffffff


	//   ....[5]....
        /*0058*/ 	.word	0xffffffff


	//----- nvinfo : EIATTR_COOP_GROUP_INSTR_OFFSETS
	.align		4
.L_29:
        /*005c*/ 	.byte	0x04, 0x28
        /*005e*/ 	.short	(.L_31 - .L_30)


	//   ....[0]....
.L_30:
        /*0060*/ 	.word	0x00000060


	//   ....[1]....
        /*0064*/ 	.word	0x00000070


	//   ....[2]....
        /*0068*/ 	.word	0x00000130


	//   ....[3]....
        /*006c*/ 	.word	0x000002b0


	//   ....[4]....
        /*0070*/ 	.word	0x000007d0


	//   ....[5]....
        /*0074*/ 	.word	0x00001220


	//----- nvinfo : EIATTR_REG_RECONFIG
	.align		4
.L_31:
        /*0078*/ 	.byte	0x01, 0x54
	.zero		2


	//----- nvinfo : EIATTR_SYSCALL_OFFSETS
	.align		4
        /*007c*/ 	.byte	0x04, 0x46
        /*007e*/ 	.short	(.L_33 - .L_32)


	//   ....[0]....
.L_32:
        /*0080*/ 	.word	0x000013e0


	//----- nvinfo : EIATTR_MBARRIER_INSTR_OFFSETS
	.align		4
.L_33:
        /*0084*/ 	.byte	0x04, 0x39
        /*0086*/ 	.short	(.L_35 - .L_34)


	//   ....[0]....
.L_34:
        /*0088*/ 	.word	0x00000230
        /*008c*/ 	.word	0x000000ff
        /*0090*/ 	.word	0x00000000
        /*0094*/ 	.short	0x0100
        /*0096*/ 	.byte	0x08
	.zero		1


	//   ....[1]....
        /*0098*/ 	.word	0x00000240
        /*009c*/ 	.word	0x000000ff
        /*00a0*/ 	.word	0x00000018
        /*00a4*/ 	.short	0x0100
        /*00a6*/ 	.byte	0x08
	.zero		1


	//   ....[2]....
        /*00a8*/ 	.word	0x00000250
        /*00ac*/ 	.word	0x000000ff
        /*00b0*/ 	.word	0x00000008
        /*00b4*/ 	.short	0x0100
        /*00b6*/ 	.byte	0x08
	.zero		1


	//   ....[3]....
        /*00b8*/ 	.word	0x00000260
        /*00bc*/ 	.word	0x000000ff
        /*00c0*/ 	.word	0x00000020
        /*00c4*/ 	.short	0x0100
        /*00c6*/ 	.byte	0x08
	.zero		1


	//   ....[4]....
        /*00c8*/ 	.word	0x00000270
        /*00cc*/ 	.word	0x000000ff
        /*00d0*/ 	.word	0x00000010
        /*00d4*/ 	.short	0x0100
        /*00d6*/ 	.byte	0x08
	.zero		1


	//   ....[5]....
        /*00d8*/ 	.word	0x00000280
        /*00dc*/ 	.word	0x000000ff
        /*00e0*/ 	.word	0x00000028
        /*00e4*/ 	.short	0x0100
        /*00e6*/ 	.byte	0x08
	.zero		1


	//   ....[6]....
        /*00e8*/ 	.word	0x000006d0
        /*00ec*/ 	.word	0x000000ff
        /*00f0*/ 	.word	0x00000040
        /*00f4*/ 	.short	0x0100
        /*00f6*/ 	.byte	0x06
	.zero		1


	//   ....[7]....
        /*00f8*/ 	.word	0x00000760
        /*00fc*/ 	.word	0x000000ff
        /*0100*/ 	.word	0x00000048
        /*0104*/ 	.short	0x0100
        /*0106*/ 	.byte	0x06
	.zero		1


	//   ....[8]....
        /*0108*/ 	.word	0x000014a0
        /*010c*/ 	.word	0x00000003
        /*0110*/ 	.word	0x00000000
        /*0114*/ 	.short	0x010a
        /*0116*/ 	.byte	0x3f
	.zero		1


	//   ....[9]....
        /*0118*/ 	.word	0x000014e0
        /*011c*/ 	.word	0x00000003
        /*0120*/ 	.word	0x00000000
        /*0124*/ 	.short	0x010a
        /*0126*/ 	.byte	0x3f
	.zero		1


	//   ....[10]....
        /*0128*/ 	.word	0x00001a30
        /*012c*/ 	.word	0x00000005
        /*0130*/ 	.word	0x00000000
        /*0134*/ 	.short	0x010a
        /*0136*/ 	.byte	0x3f
	.zero		1


	//   ....[11]....
        /*0138*/ 	.word	0x00001a70
        /*013c*/ 	.word	0x00000005
        /*0140*/ 	.word	0x00000000
        /*0144*/ 	.short	0x010a
        /*0146*/ 	.byte	0x3f
	.zero		1


	//   ....[12]....
        /*0148*/ 	.word	0x00001e50
        /*014c*/ 	.word	0x00000005
        /*0150*/ 	.word	0x00000000
        /*0154*/ 	.short	0x0101
        /*0156*/ 	.byte	0x3f
	.zero		1


	//   ....[13]....
        /*0158*/ 	.word	0x00002070
        /*015c*/ 	.word	0x00000003
        /*0160*/ 	.word	0x00000000
        /*0164*/ 	.short	0x0101
        /*0166*/ 	.byte	0x3f
	.zero		1


	//   ....[14]....
        /*0168*/ 	.word	0x000080d0
        /*016c*/ 	.word	0x00000017
        /*0170*/ 	.word	0x00000018
        /*0174*/ 	.short	0x010a
        /*0176*/ 	.byte	0x3f
	.zero		1


	//   ....[15]....
        /*0178*/ 	.word	0x00008440
        /*017c*/ 	.word	0x00000003
        /*0180*/ 	.word	0x00000048
        /*0184*/ 	.short	0x0101
        /*0186*/ 	.byte	0x3f
	.zero		1


	//   ....[16]....
        /*0188*/ 	.word	0x00008ba0
        /*018c*/ 	.word	0x00000007
        /*0190*/ 	.word	0x00000000
        /*0194*/ 	.short	0x010a
        /*0196*/ 	.byte	0x3f
	.zero		1


	//   ....[17]....
        /*0198*/ 	.word	0x00008c20
        /*019c*/ 	.word	0x00000006
        /*01a0*/ 	.word	0x00000000
        /*01a4*/ 	.short	0x010a
        /*01a6*/ 	.byte	0x3f
	.zero		1


	//   ....[18]....
        /*01a8*/ 	.word	0x00008cb0
        /*01ac*/ 	.word	0x00000003
        /*01b0*/ 	.word	0x00000000
        /*01b4*/ 	.short	0x010a
        /*01b6*/ 	.byte	0x3f
	.zero		1


	//   ....[19]....
        /*01b8*/ 	.word	0x00008d10
        /*01bc*/ 	.word	0x00000003
        /*01c0*/ 	.word	0x00000000
        /*01c4*/ 	.short	0x010a
        /*01c6*/ 	.byte	0x3f
	.zero		1


	//   ....[20]....
        /*01c8*/ 	.word	0x00008d60
        /*01cc*/ 	.word	0x00000005
        /*01d0*/ 	.word	0x00000000
        /*01d4*/ 	.short	0x010a
        /*01d6*/ 	.byte	0x3f
	.zero		1


	//   ....[21]....
        /*01d8*/ 	.word	0x00008e30
        /*01dc*/ 	.word	0x00000017
        /*01e0*/ 	.word	0x00000018
        /*01e4*/ 	.short	0x010a
        /*01e6*/ 	.byte	0x3f
	.zero		1


	//   ....[22]....
        /*01e8*/ 	.word	0x00008f00
        /*01ec*/ 	.word	0x00000007
        /*01f0*/ 	.word	0x00000000
        /*01f4*/ 	.short	0x010a
        /*01f6*/ 	.byte	0x3f
	.zero		1


	//   ....[23]....
        /*01f8*/ 	.word	0x00008f50
        /*01fc*/ 	.word	0x00000006
        /*0200*/ 	.word	0x00000000
        /*0204*/ 	.short	0x010a
        /*0206*/ 	.byte	0x3f
	.zero		1


	//----- nvinfo : EIATTR_NUM_MBARRIERS
	.align		4
.L_35:
        /*0208*/ 	.byte	0x03, 0x38
        /*020a*/ 	.short	0x0008


	//----- nvinfo : EIATTR_EXIT_INSTR_OFFSETS
	.align		4
        /*020c*/ 	.byte	0x04, 0x1c
        /*020e*/ 	.short	(.L_37 - .L_36)


	//   ....[0]....
.L_36:
        /*0210*/ 	.word	0x00000940


	//   ....[1]....
        /*0214*/ 	.word	0x00001150


	//   ....[2]....
        /*0218*/ 	.word	0x000077e0


	//   ....[3]....
        /*021c*/ 	.word	0x00007d40


	//   ....[4]....
        /*0220*/ 	.word	0x00008d00


	//----- nvinfo : EIATTR_MAX_THREADS
	.align		4
.L_37:
        /*0224*/ 	.byte	0x04, 0x05
        /*0226*/ 	.short	(.L_39 - .L_38)
.L_38:
        /*0228*/ 	.word	0x00000180
        /*022c*/ 	.word	0x00000001
        /*0230*/ 	.word	0x00000001


	//----- nvinfo : EIATTR_CRS_STACK_SIZE
	.align		4
.L_39:
        /*0234*/ 	.byte	0x04, 0x1e
        /*0236*/ 	.short	(.L_41 - .L_40)
.L_40:
        /*0238*/ 	.word	0x00000000


	//----- nvinfo : EIATTR_CBANK_PARAM_SIZE
	.align		4
.L_41:
        /*023c*/ 	.byte	0x03, 0x19
        /*023e*/ 	.short	0x0470


	//----- nvinfo : EIATTR_PARAM_CBANK
	.align		4
        /*0240*/ 	.byte	0x04, 0x0a
        /*0242*/ 	.short	(.L_43 - .L_42)
	.align		4
.L_42:
        /*0244*/ 	.word	index@(.nv.constant0._ZN7cutlass13device_kernelINS_4gemm6kernel13GemmUniversalIN4cute5tupleIJiiiiEEENS1_10collective13CollectiveMmaINS1_34MainloopSm90TmaGmmaWarpSpecializedILi3ENS5_IJNS4_1CILi2EEENSA_ILi1EEESC_EEENS1_35KernelTmaWarpSpecializedCooperativeEEENS5_IJNSA_ILi256EEENSA_ILi64EEESH_EEENS_6half_tENS5_IJlSC_lEEESJ_SK_NS4_8TiledMMAINS4_8MMA_AtomIJNS4_4SM904GMMA25MMA_64x64x16_F32F16F16_SSILNSO_5MajorE0ELSQ_0ELNSO_7ScaleInE1ELSR_1EEEEEENS4_6LayoutISD_NS5_IJSC_NSA_ILi0EEESV_EEEEENS5_IJNS4_10UnderscoreESY_SY_EEEEENS4_13SM90_TMA_LOADENS4_14ComposedLayoutINS4_7SwizzleILi3ELi4ELi3EEENS4_18smem_ptr_flag_bitsILi16EEENSU_INS5_IJNSA_ILi8EEESH_EEENS5_IJSH_SC_EEEEEEEvNS4_8identityENS4_23SM90_TMA_LOAD_MULTICASTES1B_vS1C_EENS_8epilogue10collective6detail29Sm90TmaWarpSpecializedAdapterINS1G_15DefaultEpilogueISJ_SK_SK_NS1F_6thread17LinearCombinationISJ_Li1EffLNS1K_9ScaleType4KindE0ELNS_15FloatRoundStyleE2ESJ_EENS1_15EpilogueDefaultEEEEEvvEEEEvNT_6ParamsE)
        /*0248*/ 	.short	0x0210
        /*024a*/ 	.short	0x0470


	//----- nvinfo : EIATTR_SW_WAR
	.align		4
.L_43:
        /*024c*/ 	.byte	0x04, 0x36
        /*024e*/ 	.short	(.L_45 - .L_44)
.L_44:
        /*0250*/ 	.word	0x00000008
.L_45:


//--------------------- .nv.callgraph             --------------------------
	.section	.nv.callgraph,"",@"SHT_CUDA_CALLGRAPH"
	.align	4
	.sectionentsize	8
	.align		4
        /*0000*/ 	.word	0x00000000
	.align		4
        /*0004*/ 	.word	0xffffffff
	.align		4
        /*0008*/ 	.word	index@(_ZN7cutlass13device_kernelINS_4gemm6kernel13GemmUniversalIN4cute5tupleIJiiiiEEENS1_10collective13CollectiveMmaINS1_34MainloopSm90TmaGmmaWarpSpecializedILi3ENS5_IJNS4_1CILi2EEENSA_ILi1EEESC_EEENS1_35KernelTmaWarpSpecializedCooperativeEEENS5_IJNSA_ILi256EEENSA_ILi64EEESH_EEENS_6half_tENS5_IJlSC_lEEESJ_SK_NS4_8TiledMMAINS4_8MMA_AtomIJNS4_4SM904GMMA25MMA_64x64x16_F32F16F16_SSILNSO_5MajorE0ELSQ_0ELNSO_7ScaleInE1ELSR_1EEEEEENS4_6LayoutISD_NS5_IJSC_NSA_ILi0EEESV_EEEEENS5_IJNS4_10UnderscoreESY_SY_EEEEENS4_13SM90_TMA_LOADENS4_14ComposedLayoutINS4_7SwizzleILi3ELi4ELi3EEENS4_18smem_ptr_flag_bitsILi16EEENSU_INS5_IJNSA_ILi8EEESH_EEENS5_IJSH_SC_EEEEEEEvNS4_8identityENS4_23SM90_TMA_LOAD_MULTICASTES1B_vS1C_EENS_8epilogue10collective6detail29Sm90TmaWarpSpecializedAdapterINS1G_15DefaultEpilogueISJ_SK_SK_NS1F_6thread17LinearCombinationISJ_Li1EffLNS1K_9ScaleType4KindE0ELNS_15FloatRoundStyleE2ESJ_EENS1_15EpilogueDefaultEEEEEvvEEEEvNT_6ParamsE)
	.align		4
        /*000c*/ 	.word	index@(__assertfail)
	.align		4
        /*0010*/ 	.word	0x00000000
	.align		4
        /*0014*/ 	.word	0xfffffffe
	.align		4
        /*0018*/ 	.word	0x00000000
	.align		4
        /*001c*/ 	.word	0xfffffffd
	.align		4
        /*0020*/ 	.word	0x00000000
	.align		4
        /*0024*/ 	.word	0xfffffffc


//--------------------- .nv.constant4             --------------------------
	.section	.nv.constant4,"a",@progbits
	.align	8
	.align		8
.nv.constant4:
        /*0000*/ 	.dword	__assertfail
	.align		8
        /*0008*/ 	.dword	__unnamed_1
	.align		8
        /*0010*/ 	.dword	_ZN39_INTERNAL_e4c6528a_4_k_cu_74cd9eb6_36114cuda3std3__45__cpo5beginE
	.align		8
        /*0018*/ 	.dword	_ZN39_INTERNAL_e4c6528a_4_k_cu_74cd9eb6_36114cuda3std3__45__cpo3endE
	.align		8
        /*0020*/ 	.dword	_ZN39_INTERNAL_e4c6528a_4_k_cu_74cd9eb6_36114cuda3std3__45__cpo6cbeginE
	.align		8
        /*0028*/ 	.dword	_ZN39_INTERNAL_e4c6528a_4_k_cu_74cd9eb6_36114cuda3std3__45__cpo4cendE
	.align		8
        /*0030*/ 	.dword	_ZN39_INTERNAL_e4c6528a_4_k_cu_74cd9eb6_36114cuda3std3__441_GLOBAL__N__e4c6528a_4_k_cu_74cd9eb6_36116ignoreE
	.align		8
        /*0038*/ 	.dword	_ZN39_INTERNAL_e4c6528a_4_k_cu_74cd9eb6_36114cuda3std3__419piecewise_constructE
	.align		8
        /*0040*/ 	.dword	_ZN39_INTERNAL_e4c6528a_4_k_cu_74cd9eb6_36114cuda3std3__48in_placeE
	.align		8
        /*0048*/ 	.dword	_ZN39_INTERNAL_e4c6528a_4_k_cu_74cd9eb6_36114cuda3std6ranges3__45__cpo4swapE
	.align		8
        /*0050*/ 	.dword	_ZN39_INTERNAL_e4c6528a_4_k_cu_74cd9eb6_36114cuda3std6ranges3__45__cpo9iter_moveE
	.align		8
        /*0058*/ 	.dword	_ZN39_INTERNAL_e4c6528a_4_k_cu_74cd9eb6_36114cute7productE
	.align		8
        /*0060*/ 	.dword	_ZN39_INTERNAL_e4c6528a_4_k_cu_74cd9eb6_36114cute1_E
	.align		8
        /*0068*/ 	.dword	$str$22
	.align		8
        /*0070*/ 	.dword	$str$23


//--------------------- .text._ZN7cutlass13device_kernelINS_4gemm6kernel13GemmUniversalIN4cute5tupleIJiiiiEEENS1_10collective13CollectiveMmaINS1_34MainloopSm90TmaGmmaWarpSpecializedILi3ENS5_IJNS4_1CILi2EEENSA_ILi1EEESC_EEENS1_35KernelTmaWarpSpecializedCooperativeEEENS5_IJNSA_ILi256EEENSA_ILi64EEESH_EEENS_6half_tENS5_IJlSC_lEEESJ_SK_NS4_8TiledMMAINS4_8MMA_AtomIJNS4_4SM904GMMA25MMA_64x64x16_F32F16F16_SSILNSO_5MajorE0ELSQ_0ELNSO_7ScaleInE1ELSR_1EEEEEENS4_6LayoutISD_NS5_IJSC_NSA_ILi0EEESV_EEEEENS5_IJNS4_10UnderscoreESY_SY_EEEEENS4_13SM90_TMA_LOADENS4_14ComposedLayoutINS4_7SwizzleILi3ELi4ELi3EEENS4_18smem_ptr_flag_bitsILi16EEENSU_INS5_IJNSA_ILi8EEESH_EEENS5_IJSH_SC_EEEEEEEvNS4_8identityENS4_23SM90_TMA_LOAD_MULTICASTES1B_vS1C_EENS_8epilogue10collective6detail29Sm90TmaWarpSpecializedAdapterINS1G_15DefaultEpilogueISJ_SK_SK_NS1F_6thread17LinearCombinationISJ_Li1EffLNS1K_9ScaleType4KindE0ELNS_15FloatRoundStyleE2ESJ_EENS1_15EpilogueDefaultEEEEEvvEEEEvNT_6ParamsE --------------------------
	.section	.text._ZN7cutlass13device_kernelINS_4gemm6kernel13GemmUniversalIN4cute5tupleIJiiiiEEENS1_10collective13CollectiveMmaINS1_34MainloopSm90TmaGmmaWarpSpecializedILi3ENS5_IJNS4_1CILi2EEENSA_ILi1EEESC_EEENS1_35KernelTmaWarpSpecializedCooperativeEEENS5_IJNSA_ILi256EEENSA_ILi64EEESH_EEENS_6half_tENS5_IJlSC_lEEESJ_SK_NS4_8TiledMMAINS4_8MMA_AtomIJNS4_4SM904GMMA25MMA_64x64x16_F32F16F16_SSILNSO_5MajorE0ELSQ_0ELNSO_7ScaleInE1ELSR_1EEEEEENS4_6LayoutISD_NS5_IJSC_NSA_ILi0EEESV_EEEEENS5_IJNS4_10UnderscoreESY_SY_EEEEENS4_13SM90_TMA_LOADENS4_14ComposedLayoutINS4_7SwizzleILi3ELi4ELi3EEENS4_18smem_ptr_flag_bitsILi16EEENSU_INS5_IJNSA_ILi8EEESH_EEENS5_IJSH_SC_EEEEEEEvNS4_8identityENS4_23SM90_TMA_LOAD_MULTICASTES1B_vS1C_EENS_8epilogue10collective6detail29Sm90TmaWarpSpecializedAdapterINS1G_15DefaultEpilogueISJ_SK_SK_NS1F_6thread17LinearCombinationISJ_Li1EffLNS1K_9ScaleType4KindE0ELNS_15FloatRoundStyleE2ESJ_EENS1_15EpilogueDefaultEEEEEvvEEEEvNT_6ParamsE,"ax",@progbits
	.align	128
.text._ZN7cutlass13device_kernelINS_4gemm6kernel13GemmUniversalIN4cute5tupleIJiiiiEEENS1_10collective13CollectiveMmaINS1_34MainloopSm90TmaGmmaWarpSpecializedILi3ENS5_IJNS4_1CILi2EEENSA_ILi1EEESC_EEENS1_35KernelTmaWarpSpecializedCooperativeEEENS5_IJNSA_ILi256EEENSA_ILi64EEESH_EEENS_6half_tENS5_IJlSC_lEEESJ_SK_NS4_8TiledMMAINS4_8MMA_AtomIJNS4_4SM904GMMA25MMA_64x64x16_F32F16F16_SSILNSO_5MajorE0ELSQ_0ELNSO_7ScaleInE1ELSR_1EEEEEENS4_6LayoutISD_NS5_IJSC_NSA_ILi0EEESV_EEEEENS5_IJNS4_10UnderscoreESY_SY_EEEEENS4_13SM90_TMA_LOADENS4_14ComposedLayoutINS4_7SwizzleILi3ELi4ELi3EEENS4_18smem_ptr_flag_bitsILi16EEENSU_INS5_IJNSA_ILi8EEESH_EEENS5_IJSH_SC_EEEEEEEvNS4_8identityENS4_23SM90_TMA_LOAD_MULTICASTES1B_vS1C_EENS_8epilogue10collective6detail29Sm90TmaWarpSpecializedAdapterINS1G_15DefaultEpilogueISJ_SK_SK_NS1F_6thread17LinearCombinationISJ_Li1EffLNS1K_9ScaleType4KindE0ELNS_15FloatRoundStyleE2ESJ_EENS1_15EpilogueDefaultEEEEEvvEEEEvNT_6ParamsE:
        .type           _ZN7cutlass13device_kernelINS_4gemm6kernel13GemmUniversalIN4cute5tupleIJiiiiEEENS1_10collective13CollectiveMmaINS1_34MainloopSm90TmaGmmaWarpSpecializedILi3ENS5_IJNS4_1CILi2EEENSA_ILi1EEESC_EEENS1_35KernelTmaWarpSpecializedCooperativeEEENS5_IJNSA_ILi256EEENSA_ILi64EEESH_EEENS_6half_tENS5_IJlSC_lEEESJ_SK_NS4_8TiledMMAINS4_8MMA_AtomIJNS4_4SM904GMMA25MMA_64x64x16_F32F16F16_SSILNSO_5MajorE0ELSQ_0ELNSO_7ScaleInE1ELSR_1EEEEEENS4_6LayoutISD_NS5_IJSC_NSA_ILi0EEESV_EEEEENS5_IJNS4_10UnderscoreESY_SY_EEEEENS4_13SM90_TMA_LOADENS4_14ComposedLayoutINS4_7SwizzleILi3ELi4ELi3EEENS4_18smem_ptr_flag_bitsILi16EEENSU_INS5_IJNSA_ILi8EEESH_EEENS5_IJSH_SC_EEEEEEEvNS4_8identityENS4_23SM90_TMA_LOAD_MULTICASTES1B_vS1C_EENS_8epilogue10collective6detail29Sm90TmaWarpSpecializedAdapterINS1G_15DefaultEpilogueISJ_SK_SK_NS1F_6thread17LinearCombinationISJ_Li1EffLNS1K_9ScaleType4KindE0ELNS_15FloatRoundStyleE2ESJ_EENS1_15EpilogueDefaultEEEEEvvEEEEvNT_6ParamsE,@function
        .size           _ZN7cutlass13device_kernelINS_4gemm6kernel13GemmUniversalIN4cute5tupleIJiiiiEEENS1_10collective13CollectiveMmaINS1_34MainloopSm90TmaGmmaWarpSpecializedILi3ENS5_IJNS4_1CILi2EEENSA_ILi1EEESC_EEENS1_35KernelTmaWarpSpecializedCooperativeEEENS5_IJNSA_ILi256EEENSA_ILi64EEESH_EEENS_6half_tENS5_IJlSC_lEEESJ_SK_NS4_8TiledMMAINS4_8MMA_AtomIJNS4_4SM904GMMA25MMA_64x64x16_F32F16F16_SSILNSO_5MajorE0ELSQ_0ELNSO_7ScaleInE1ELSR_1EEEEEENS4_6LayoutISD_NS5_IJSC_NSA_ILi0EEESV_EEEEENS5_IJNS4_10UnderscoreESY_SY_EEEEENS4_13SM90_TMA_LOADENS4_14ComposedLayoutINS4_7SwizzleILi3ELi4ELi3EEENS4_18smem_ptr_flag_bitsILi16EEENSU_INS5_IJNSA_ILi8EEESH_EEENS5_IJSH_SC_EEEEEEEvNS4_8identityENS4_23SM90_TMA_LOAD_MULTICASTES1B_vS1C_EENS_8epilogue10collective6detail29Sm90TmaWarpSpecializedAdapterINS1G_15DefaultEpilogueISJ_SK_SK_NS1F_6thread17LinearCombinationISJ_Li1EffLNS1K_9ScaleType4KindE0ELNS_15FloatRoundStyleE2ESJ_EENS1_15EpilogueDefaultEEEEEvvEEEEvNT_6ParamsE,(.L_x_195 - _ZN7cutlass13device_kernelINS_4gemm6kernel13GemmUniversalIN4cute5tupleIJiiiiEEENS1_10collective13CollectiveMmaINS1_34MainloopSm90TmaGmmaWarpSpecializedILi3ENS5_IJNS4_1CILi2EEENSA_ILi1EEESC_EEENS1_35KernelTmaWarpSpecializedCooperativeEEENS5_IJNSA_ILi256EEENSA_ILi64EEESH_EEENS_6half_tENS5_IJlSC_lEEESJ_SK_NS4_8TiledMMAINS4_8MMA_AtomIJNS4_4SM904GMMA25MMA_64x64x16_F32F16F16_SSILNSO_5MajorE0ELSQ_0ELNSO_7ScaleInE1ELSR_1EEEEEENS4_6LayoutISD_NS5_IJSC_NSA_ILi0EEESV_EEEEENS5_IJNS4_10UnderscoreESY_SY_EEEEENS4_13SM90_TMA_LOADENS4_14ComposedLayoutINS4_7SwizzleILi3ELi4ELi3EEENS4_18smem_ptr_flag_bitsILi16EEENSU_INS5_IJNSA_ILi8EEESH_EEENS5_IJSH_SC_EEEEEEEvNS4_8identityENS4_23SM90_TMA_LOAD_MULTICASTES1B_vS1C_EENS_8epilogue10collective6detail29Sm90TmaWarpSpecializedAdapterINS1G_15DefaultEpilogueISJ_SK_SK_NS1F_6thread17LinearCombinationISJ_Li1EffLNS1K_9ScaleType4KindE0ELNS_15FloatRoundStyleE2ESJ_EENS1_15EpilogueDefaultEEEEEvvEEEEvNT_6ParamsE)
        .other          _ZN7cutlass13device_kernelINS_4gemm6kernel13GemmUniversalIN4cute5tupleIJiiiiEEENS1_10collective13CollectiveMmaINS1_34MainloopSm90TmaGmmaWarpSpecializedILi3ENS5_IJNS4_1CILi2EEENSA_ILi1EEESC_EEENS1_35KernelTmaWarpSpecializedCooperativeEEENS5_IJNSA_ILi256EEENSA_ILi64EEESH_EEENS_6half_tENS5_IJlSC_lEEESJ_SK_NS4_8TiledMMAINS4_8MMA_AtomIJNS4_4SM904GMMA25MMA_64x64x16_F32F16F16_SSILNSO_5MajorE0ELSQ_0ELNSO_7ScaleInE1ELSR_1EEEEEENS4_6LayoutISD_NS5_IJSC_NSA_ILi0EEESV_EEEEENS5_IJNS4_10UnderscoreESY_SY_EEEEENS4_13SM90_TMA_LOADENS4_14ComposedLayoutINS4_7SwizzleILi3ELi4ELi3EEENS4_18smem_ptr_flag_bitsILi16EEENSU_INS5_IJNSA_ILi8EEESH_EEENS5_IJSH_SC_EEEEEEEvNS4_8identityENS4_23SM90_TMA_LOAD_MULTICASTES1B_vS1C_EENS_8epilogue10collective6detail29Sm90TmaWarpSpecializedAdapterINS1G_15DefaultEpilogueISJ_SK_SK_NS1F_6thread17LinearCombinationISJ_Li1EffLNS1K_9ScaleType4KindE0ELNS_15FloatRoundStyleE2ESJ_EENS1_15EpilogueDefaultEEEEEvvEEEEvNT_6ParamsE,@"STO_CUDA_ENTRY STV_DEFAULT"
_ZN7cutlass13device_kernelINS_4gemm6kernel13GemmUniversalIN4cute5tupleIJiiiiEEENS1_10collective13CollectiveMmaINS1_34MainloopSm90TmaGmmaWarpSpecializedILi3ENS5_IJNS4_1CILi2EEENSA_ILi1EEESC_EEENS1_35KernelTmaWarpSpecializedCooperativeEEENS5_IJNSA_ILi256EEENSA_ILi64EEESH_EEENS_6half_tENS5_IJlSC_lEEESJ_SK_NS4_8TiledMMAINS4_8MMA_AtomIJNS4_4SM904GMMA25MMA_64x64x16_F32F16F16_SSILNSO_5MajorE0ELSQ_0ELNSO_7ScaleInE1ELSR_1EEEEEENS4_6LayoutISD_NS5_IJSC_NSA_ILi0EEESV_EEEEENS5_IJNS4_10UnderscoreESY_SY_EEEEENS4_13SM90_TMA_LOADENS4_14ComposedLayoutINS4_7SwizzleILi3ELi4ELi3EEENS4_18smem_ptr_flag_bitsILi16EEENSU_INS5_IJNSA_ILi8EEESH_EEENS5_IJSH_SC_EEEEEEEvNS4_8identityENS4_23SM90_TMA_LOAD_MULTICASTES1B_vS1C_EENS_8epilogue10collective6detail29Sm90TmaWarpSpecializedAdapterINS1G_15DefaultEpilogueISJ_SK_SK_NS1F_6thread17LinearCombinationISJ_Li1EffLNS1K_9ScaleType4KindE0ELNS_15FloatRoundStyleE2ESJ_EENS1_15EpilogueDefaultEEEEEvvEEEEvNT_6ParamsE:
[----:B------:R-:W0:Y:S01]  /*0000*/  LDC R1, c[0x0][0x28] ;  /* 0x00000a00ff017b82 */ /* 0x000e220000000800 */
[----:B------:R-:W1:Y:S01]  /*0010*/  S2R R18, SR_TID.X ;  /* 0x0000000000127919 */ /* 0x000e620000002100 */
[----:B------:R-:W-:Y:S01]  /*0020*/  ELECT P0, URZ, PT ;  /* 0x00000000003f782f */ /* 0x000fe20003800000 */
[----:B------:R-:W-:Y:S01]  /*0030*/  BSSY B0, `(.L_x_0) ;  /* 0x000000f000007945 */ /* 0x000fe20003800000 */
[--C-:B-1----:R-:W-:Y:S02]  /*0040*/  SHF.R.U32.HI R0, RZ, 0x5, R18.reuse ;  /* 0x00000005ff007819 */ /* 0x102fe40000011612 */
[----:B------:R-:W-:-:S03]  /*0050*/  SHF.R.U32.HI R3, RZ, 0x7, R18 ;  /* 0x00000007ff037819 */ /* 0x000fc60000011612 */
[----:B------:R-:W1:Y:S04]  /*0060*/  SHFL.IDX PT, R2, R0, RZ, 0x1f ;  /* 0x00001fff00027589 */ /* 0x000e6800000e0000 */
[----:B------:R2:W3:Y:S01]  /*0070*/  SHFL.IDX PT, R5, R3, RZ, 0x1f ;  /* 0x00001fff03057589 */ /* 0x0004e200000e0000 */
[----:B-1----:R-:W-:-:S13]  /*0080*/  ISETP.NE.OR P0, PT, R2, RZ, !P0 ;  /* 0x000000ff0200720c */ /* 0x002fda0004705670 */
[----:B0-23--:R-:W-:Y:S05]  /*0090*/  @P0 BRA `(.L_x_1) ;  /* 0x0000000000200947 */ /* 0x00dfea0003800000 */
[----:B------:R-:W-:Y:S02]  /*00a0*/  ULDC.64 UR4, c[0x0][0x198] ;  /* 0x0000660000047ab9 */ /* 0x000fe40000000a00 */
[----:B------:R-:W-:Y:S02]  /*00b0*/  UIADD3 UR6, UP0, UR4, 0xf0, URZ ;  /* 0x000000f004067890 */ /* 0x000fe4000ff1e03f */
[----:B------:R-:W-:Y:S02]  /*00c0*/  UIADD3 UR4, UP1, UR4, 0x1f0, URZ ;  /* 0x000001f004047890 */ /* 0x000fe4000ff3e03f */
[----:B------:R-:W-:Y:S02]  /*00d0*/  UIADD3.X UR7, URZ, UR5, URZ, UP0, !UPT ;  /* 0x000000053f077290 */ /* 0x000fe400087fe43f */
[----:B------:R-:W-:-:S07]  /*00e0*/  UIADD3.X UR5, URZ, UR5, URZ, UP1, !UPT ;  /* 0x000000053f057290 */ /* 0x000fce0008ffe43f */
[----:B------:R0:W-:Y:S02]  /*00f0*/  UTMACCTL.PF [UR6] ;  /* 0x00000000060079b9 */ /* 0x0001e40008040000 */
[----:B------:R0:W-:Y:S02]  /*0100*/  UTMACCTL.PF [UR4] ;  /* 0x00000000040079b9 */ /* 0x0001e40008040000 */
[----:B0-----:R-:W-:Y:S01]  /*0110*/  NOP ;  /* 0x0000000000007918 */ /* 0x001fe20000000000 */
.L_x_1:
[----:B------:R-:W-:Y:S05]  /*0120*/  BSYNC B0 ;  /* 0x0000000000007941 */ /* 0x000fea0003800000 */
.L_x_0:
[----:B------:R-:W0:Y:S02]  /*0130*/  SHFL.IDX PT, R3, R0, RZ, 0x1f ;  /* 0x00001fff00037589 */ /* 0x000e2400000e0000 */
[----:B0-----:R-:W-:-:S13]  /*0140*/  ISETP.NE.AND P0, PT, R3, RZ, PT ;  /* 0x000000ff0300720c */ /* 0x001fda0003f05270 */
[----:B------:R-:W-:Y:S05]  /*0150*/  @P0 BRA `(.L_x_2) ;  /* 0x0000000000500947 */ /* 0x000fea0003800000 */
[----:B------:R-:W0:Y:S01]  /*0160*/  S2UR UR8, SR_CgaCtaId ;  /* 0x00000000000879c3 */ /* 0x000e220000008800 */
[----:B------:R-:W-:Y:S01]  /*0170*/  UMOV UR4, 0x400 ;  /* 0x0000040000047882 */ /* 0x000fe20000000000 */
[----:B------:R-:W-:Y:S01]  /*0180*/  UMOV UR5, 0x1 ;  /* 0x0000000100057882 */ /* 0x000fe20000000000 */
[----:B------:R-:W-:Y:S01]  /*0190*/  UMOV UR6, 0x4 ;  /* 0x0000000400067882 */ /* 0x000fe20000000000 */
[----:B------:R-:W-:Y:S01]  /*01a0*/  ELECT P0, URZ, PT ;  /* 0x00000000003f782f */ /* 0x000fe20003800000 */
[----:B------:R-:W-:-:S04]  /*01b0*/  UIADD3 UR6, -UR6, 0x100000, URZ ;  /* 0x0010000006067890 */ /* 0x000fc8000fffe13f */
[----:B------:R-:W-:Y:S02]  /*01c0*/  USHF.L.U32 UR7, UR6, 0xb, URZ ;  /* 0x0000000b06077899 */ /* 0x000fe4000800063f */
[----:B------:R-:W-:Y:S02]  /*01d0*/  USHF.L.U32 UR6, UR6, 0x1, URZ ;  /* 0x0000000106067899 */ /* 0x000fe4000800063f */
[----:B0-----:R-:W-:Y:S02]  /*01e0*/  ULEA UR8, UR8, UR4, 0x18 ;  /* 0x0000000408087291 */ /* 0x001fe4000f8ec03f */
[----:B------:R-:W-:-:S04]  /*01f0*/  UIADD3 UR4, -UR5, 0x100000, URZ ;  /* 0x0010000005047890 */ /* 0x000fc8000fffe13f */
[----:B------:R-:W-:Y:S02]  /*0200*/  USHF.L.U32 UR5, UR4, 0xb, URZ ;  /* 0x0000000b04057899 */ /* 0x000fe4000800063f */
[----:B------:R-:W-:Y:S01]  /*0210*/  USHF.L.U32 UR4, UR4, 0x1, URZ ;  /* 0x0000000104047899 */ /* 0x000fe2000800063f */
[----:B------:R-:W0:Y:S11]  /*0220*/  FENCE.VIEW.ASYNC.S ;  /* 0x00000000000073c6 */ /* 0x000e360000000000 */
[----:B0-----:R0:W1:Y:S01]  /*0230*/  SYNCS.EXCH.64 URZ, [UR8], UR4 ;  /* 0x00000004083f75b2 */ /* 0x0010620008000100 */
[----:B------:R0:W2:Y:S01]  /*0240*/  SYNCS.EXCH.64 URZ, [UR8+0x18], UR6 ;  /* 0x00001806083f75b2 */ /* 0x0000a20008000100 */
[----:B------:R0:W3:Y:S01]  /*0250*/  SYNCS.EXCH.64 URZ, [UR8+0x8], UR4 ;  /* 0x00000804083f75b2 */ /* 0x0000e20008000100 */
[----:B------:R0:W4:Y:S01]  /*0260*/  SYNCS.EXCH.64 URZ, [UR8+0x20], UR6 ;  /* 0x00002006083f75b2 */ /* 0x0001220008000100 */
[----:B------:R0:W0:Y:S01]  /*0270*/  SYNCS.EXCH.64 URZ, [UR8+0x10], UR4 ;  /* 0x00001004083f75b2 */ /* 0x0000220008000100 */
[----:B------:R0:W0:Y:S01]  /*0280*/  SYNCS.EXCH.64 URZ, [UR8+0x28], UR6 ;  /* 0x00002806083f75b2 */ /* 0x0000220008000100 */
[----:B------:R-:W-:Y:S01]  /*0290*/  NOP ;  /* 0x0000000000007918 */ /* 0x000fe20000000000 */
.L_x_2:
[----:B------:R-:W-:Y:S01]  /*02a0*/  SHF.R.S32.HI R7, RZ, 0x1f, R18 ;  /* 0x0000001fff077819 */ /* 0x000fe20000011412 */
[----:B------:R-:W5:Y:S01]  /*02b0*/  SHFL.IDX PT, R0, R0, RZ, 0x1f ;  /* 0x00001fff00007589 */ /* 0x000f6200000e0000 */
[----:B0-----:R-:W0:Y:S01]  /*02c0*/  S2UR UR8, SR_CTAID.X ;  /* 0x00000000000879c3 */ /* 0x001e220000002500 */
[----:B------:R-:W-:Y:S02]  /*02d0*/  ELECT P0, URZ, PT ;  /* 0x00000000003f782f */ /* 0x000fe40003800000 */
[----:B------:R-:W-:Y:S01]  /*02e0*/  LEA.HI R7, R7, R18, RZ, 0x7 ;  /* 0x0000001207077211 */ /* 0x000fe200078f38ff */
[----:B------:R-:W1:Y:S01]  /*02f0*/  S2R R4, SR_CTAID.Y ;  /* 0x0000000000047919 */ /* 0x000e620000002600 */
[----:B------:R-:W-:Y:S01]  /*0300*/  SHF.R.S32.HI R8, RZ, 0x1f, R3 ;  /* 0x0000001fff087819 */ /* 0x000fe20000011403 */
[----:B------:R-:W-:Y:S01]  /*0310*/  ULDC UR4, c[0x0][0x150] ;  /* 0x0000540000047ab9 */ /* 0x000fe20000000800 */
[----:B------:R-:W-:Y:S01]  /*0320*/  LOP3.LUT R7, R7, 0xffffff80, RZ, 0xc0, !PT ;  /* 0xffffff8007077812 */ /* 0x000fe200078ec0ff */
[----:B------:R-:W-:Y:S01]  /*0330*/  NOP ;  /* 0x0000000000007918 */ /* 0x000fe20000000000 */
[----:B------:R-:W-:Y:S01]  /*0340*/  LEA.HI R8, R8, R3, RZ, 0x2 ;  /* 0x0000000308087211 */ /* 0x000fe200078f10ff */
[----:B------:R-:W2:Y:S01]  /*0350*/  LDC R10, c[0x0][0x144] ;  /* 0x00005100ff0a7b82 */ /* 0x000ea20000000800 */
[----:B------:R-:W-:Y:S01]  /*0360*/  NOP ;  /* 0x0000000000007918 */ /* 0x000fe20000000000 */
[----:B------:R-:W-:Y:S01]  /*0370*/  IMAD.IADD R6, R18, 0x1, -R7 ;  /* 0x0000000112067824 */ /* 0x000fe200078e0a07 */
[----:B------:R-:W-:Y:S01]  /*0380*/  LOP3.LUT R8, R8, 0x3ffffffc, RZ, 0xc0, !PT ;  /* 0x3ffffffc08087812 */ /* 0x000fe200078ec0ff */
[----:B------:R-:W-:Y:S01]  /*0390*/  IMAD.MOV.U32 R23, RZ, RZ, 0x1 ;  /* 0x00000001ff177424 */ /* 0x000fe200078e00ff */
[----:B------:R-:W-:-:S02]  /*03a0*/  ISETP.NE.AND P3, PT, R5, RZ, PT ;  /* 0x000000ff0500720c */ /* 0x000fc40003f65270 */
[----:B------:R-:W-:Y:S01]  /*03b0*/  SHF.R.S32.HI R7, RZ, 0x1f, R6 ;  /* 0x0000001fff077819 */ /* 0x000fe20000011406 */
[----:B------:R-:W-:Y:S01]  /*03c0*/  IMAD.IADD R8, R3, 0x1, -R8 ;  /* 0x0000000103087824 */ /* 0x000fe200078e0a08 */
[----:B------:R-:W3:Y:S02]  /*03d0*/  LDC R13, c[0x0][0x140] ;  /* 0x00005000ff0d7b82 */ /* 0x000ee40000000800 */
[----:B------:R-:W-:Y:S02]  /*03e0*/  LEA.HI R7, R7, R6, RZ, 0x3 ;  /* 0x0000000607077211 */ /* 0x000fe400078f18ff */
[----:B-----5:R-:W-:Y:S02]  /*03f0*/  ISETP.NE.OR P0, PT, R0, RZ, !P0 ;  /* 0x000000ff0000720c */ /* 0x020fe40004705670 */
[--C-:B------:R-:W-:Y:S02]  /*0400*/  SHF.R.S32.HI R0, RZ, 0x3, R7.reuse ;  /* 0x00000003ff007819 */ /* 0x100fe40000011407 */
[----:B------:R-:W-:-:S02]  /*0410*/  SHF.R.S32.HI R7, RZ, 0x1f, R7 ;  /* 0x0000001fff077819 */ /* 0x000fc40000011407 */
[----:B0-----:R-:W-:Y:S02]  /*0420*/  I2FP.F32.U32 R9, UR8 ;  /* 0x0000000800097c45 */ /* 0x001fe40008201000 */
[----:B------:R-:W-:-:S03]  /*0430*/  LEA.HI R7, R7, R0, RZ, 0x2 ;  /* 0x0000000007077211 */ /* 0x000fc600078f10ff */
[----:B------:R-:W-:Y:S01]  /*0440*/  FMUL R9, R9, UR4 ;  /* 0x0000000409097c20 */ /* 0x000fe20008400000 */
[----:B------:R-:W-:Y:S01]  /*0450*/  LOP3.LUT R7, R7, 0xfffffffc, RZ, 0xc0, !PT ;  /* 0xfffffffc07077812 */ /* 0x000fe200078ec0ff */
[----:B------:R-:W-:Y:S01]  /*0460*/  VOTEU.ALL UP0, P0 ;  /* 0x00000000003f7886 */ /* 0x000fe20000000000 */
[----:B-1----:R-:W-:Y:S01]  /*0470*/  I2FP.F32.U32 R3, R4 ;  /* 0x0000000400037245 */ /* 0x002fe20000201000 */
[----:B------:R-:W-:Y:S01]  /*0480*/  ULDC UR4, c[0x0][0x154] ;  /* 0x0000550000047ab9 */ /* 0x000fe20000000800 */
[----:B------:R-:W-:Y:S01]  /*0490*/  VOTEU.ALL UP1, P0 ;  /* 0x00000000003f7886 */ /* 0x000fe20000020000 */
[----:B------:R-:W0:Y:S01]  /*04a0*/  F2I.U32.TRUNC.NTZ R9, R9 ;  /* 0x0000000900097305 */ /* 0x000e22000020f000 */
[----:B------:R-:W-:Y:S01]  /*04b0*/  IMAD.IADD R7, R0, 0x1, -R7 ;  /* 0x0000000100077824 */ /* 0x000fe200078e0a07 */
[----:B------:R-:W1:Y:S01]  /*04c0*/  @!UP0 S2UR UR7, SR_CgaCtaId ;  /* 0x00000000000789c3 */ /* 0x000e620000008800 */
[----:B------:R-:W-:Y:S01]  /*04d0*/  FMUL R12, R3, UR4 ;  /* 0x00000004030c7c20 */ /* 0x000fe20008400000 */
[----:B------:R-:W-:Y:S01]  /*04e0*/  UMOV UR4, 0x20 ;  /* 0x0000002000047882 */ /* 0x000fe20000000000 */
[----:B------:R-:W-:Y:S01]  /*04f0*/  IMAD R8, R8, 0x4, R7 ;  /* 0x0000000408087824 */ /* 0x000fe200078e0207 */
[----:B------:R-:W-:Y:S01]  /*0500*/  @!UP0 UMOV UR6, 0x400 ;  /* 0x0000040000068882 */ /* 0x000fe20000000000 */
[----:B------:R-:W-:-:S04]  /*0510*/  @!UP0 UIADD3 UR4, -UR4, 0x100000, URZ ;  /* 0x0010000004048890 */ /* 0x000fc8000fffe13f */
[----:B------:R-:W-:Y:S02]  /*0520*/  @!UP0 USHF.L.U32 UR5, UR4, 0xb, URZ ;  /* 0x0000000b04058899 */ /* 0x000fe4000800063f */
[----:B------:R-:W-:Y:S01]  /*0530*/  @!UP0 USHF.L.U32 UR4, UR4, 0x1, URZ ;  /* 0x0000000104048899 */ /* 0x000fe2000800063f */
[----:B---3--:R-:W-:Y:S01]  /*0540*/  ISETP.EQ.U32.AND P2, PT, R13, 0x1, PT ;  /* 0x000000010d00780c */ /* 0x008fe20003f42070 */
[----:B------:R-:W3:Y:S01]  /*0550*/  F2I.U32.TRUNC.NTZ R12, R12 ;  /* 0x0000000c000c7305 */ /* 0x000ee2000020f000 */
[----:B------:R-:W-:Y:S01]  /*0560*/  LEA.HI R0, R8, R8, RZ, 0x1 ;  /* 0x0000000808007211 */ /* 0x000fe200078f08ff */
[----:B------:R-:W5:Y:S03]  /*0570*/  LDC R7, c[0x0][0x148] ;  /* 0x00005200ff077b82 */ /* 0x000f660000000800 */
[----:B------:R-:W-:Y:S01]  /*0580*/  LOP3.LUT R11, R0, 0xfffffffe, RZ, 0xc0, !PT ;  /* 0xfffffffe000b7812 */ /* 0x000fe200078ec0ff */
[----:B0-----:R-:W-:Y:S01]  /*0590*/  IMAD.MOV R15, RZ, RZ, -R9 ;  /* 0x000000ffff0f7224 */ /* 0x001fe200078e0a09 */
[----:B------:R-:W-:-:S03]  /*05a0*/  SHF.R.S32.HI R9, RZ, 0x1f, R2 ;  /* 0x0000001fff097819 */ /* 0x000fc60000011402 */
[----:B--2---:R-:W-:Y:S01]  /*05b0*/  IMAD R3, R10, R15, UR8 ;  /* 0x000000080a037e24 */ /* 0x004fe2000f8e020f */
[----:B------:R-:W-:Y:S01]  /*05c0*/  LEA.HI R9, R9, R2, RZ, 0x2 ;  /* 0x0000000209097211 */ /* 0x000fe200078f10ff */
[C---:B------:R-:W-:Y:S02]  /*05d0*/  IMAD.IADD R0, R8.reuse, 0x1, -R11 ;  /* 0x0000000108007824 */ /* 0x040fe400078e0a0b */
[----:B------:R-:W-:Y:S01]  /*05e0*/  IMAD.SHL.U32 R11, R8, 0x4, RZ ;  /* 0x00000004080b7824 */ /* 0x000fe200078e00ff */
[----:B------:R-:W-:Y:S01]  /*05f0*/  LOP3.LUT R9, R9, 0xfffffffc, RZ, 0xc0, !PT ;  /* 0xfffffffc09097812 */ /* 0x000fe200078ec0ff */
[----:B---3--:R-:W-:Y:S01]  /*0600*/  IMAD.MOV R24, RZ, RZ, -R12 ;  /* 0x000000ffff187224 */ /* 0x008fe200078e0a0c */
[----:B------:R-:W-:Y:S01]  /*0610*/  ISETP.NE.AND P4, PT, R0, R3, PT ;  /* 0x000000030000720c */ /* 0x000fe20003f85270 */
[----:B-1----:R-:W-:Y:S01]  /*0620*/  @!UP0 ULEA UR6, UR7, UR6, 0x18 ;  /* 0x0000000607068291 */ /* 0x002fe2000f8ec03f */
[----:B------:R-:W-:Y:S01]  /*0630*/  LOP3.LUT R22, R8, 0xc, R11, 0x78, !PT ;  /* 0x0000000c08167812 */ /* 0x000fe200078e780b */
[----:B------:R-:W-:Y:S01]  /*0640*/  IMAD.IADD R0, R2, 0x1, -R9 ;  /* 0x0000000102007824 */ /* 0x000fe200078e0a09 */
[----:B------:R-:W-:Y:S01]  /*0650*/  VOTEU.ALL UP0, P0 ;  /* 0x00000000003f7886 */ /* 0x000fe20000000000 */
[----:B------:R-:W-:Y:S01]  /*0660*/  LOP3.LUT P0, RZ, R6, 0x7, RZ, 0xc0, !PT ;  /* 0x0000000706ff7812 */ /* 0x000fe2000780c0ff */
[----:B------:R-:W-:-:S02]  /*0670*/  VIADD R6, R5, 0xffffffff ;  /* 0xffffffff05067836 */ /* 0x000fc40000000000 */
[----:B------:R-:W-:Y:S01]  /*0680*/  ISETP.NE.AND P1, PT, R0, 0x3, PT ;  /* 0x000000030000780c */ /* 0x000fe20003f25270 */
[----:B-----5:R-:W-:Y:S01]  /*0690*/  IMAD R9, R7, R24, R4 ;  /* 0x0000001807097224 */ /* 0x020fe200078e0204 */
[----:B------:R-:W-:Y:S02]  /*06a0*/  ISETP.LT.U32.AND P0, PT, R22, 0x2, !P0 ;  /* 0x000000021600780c */ /* 0x000fe40004701070 */
[----:B------:R-:W-:Y:S01]  /*06b0*/  ISETP.EQ.OR P1, PT, R0, RZ, !P1 ;  /* 0x000000ff0000720c */ /* 0x000fe20004f22670 */
[----:B------:R-:W0:Y:S02]  /*06c0*/  FENCE.VIEW.ASYNC.S ;  /* 0x00000000000073c6 */ /* 0x000e240000000000 */
[----:B0-----:R0:W1:Y:S01]  /*06d0*/  @!UP0 SYNCS.EXCH.64 URZ, [UR6+0x40], UR4 ;  /* 0x00004004063f85b2 */ /* 0x0010620008000100 */
[----:B------:R-:W-:Y:S02]  /*06e0*/  @P4 LEA.HI R2, R22, R22, RZ, 0x1 ;  /* 0x0000001616024211 */ /* 0x000fe400078f08ff */
[----:B------:R-:W-:-:S02]  /*06f0*/  ISETP.EQ.AND P1, PT, R5, RZ, P1 ;  /* 0x000000ff0500720c */ /* 0x000fc40000f22270 */
[----:B------:R-:W-:Y:S02]  /*0700*/  @P4 SHF.R.S32.HI R2, RZ, 0x1, R2 ;  /* 0x00000001ff024819 */ /* 0x000fe40000011402 */
[----:B------:R-:W-:Y:S02]  /*0710*/  ISETP.GE.U32.AND P6, PT, R6, 0x2, PT ;  /* 0x000000020600780c */ /* 0x000fe40003fc6070 */
[----:B------:R-:W-:Y:S02]  /*0720*/  @P4 ISETP.NE.AND P5, PT, R2, R9, PT ;  /* 0x000000090200420c */ /* 0x000fe40003fa5270 */
[----:B------:R-:W-:Y:S02]  /*0730*/  SEL R2, RZ, 0x1, !P0 ;  /* 0x00000001ff027807 */ /* 0x000fe40004000000 */
[----:B------:R-:W-:Y:S02]  /*0740*/  @P4 SEL R23, RZ, 0x1, P5 ;  /* 0x00000001ff174807 */ /* 0x000fe40002800000 */
[----:B------:R-:W-:Y:S01]  /*0750*/  SEL R19, RZ, 0x1, !P1 ;  /* 0x00000001ff137807 */ /* 0x000fe20004800000 */
[----:B------:R0:W2:Y:S01]  /*0760*/  @!UP1 SYNCS.EXCH.64 URZ, [UR6+0x48], UR4 ;  /* 0x00004804063f95b2 */ /* 0x0000a20008000100 */
[----:B------:R-:W-:Y:S01]  /*0770*/  LOP3.LUT R23, R23, R2, RZ, 0xc0, !PT ;  /* 0x0000000217177212 */ /* 0x000fe200078ec0ff */
[----:B------:R-:W-:Y:S01]  /*0780*/  NOP ;  /* 0x0000000000007918 */ /* 0x000fe20000000000 */
[----:B------:R-:W-:Y:S01]  /*0790*/  SEL R19, R19, 0x2, P6 ;  /* 0x0000000213137807 */ /* 0x000fe20003000000 */
[----:B------:R-:W-:Y:S06]  /*07a0*/  @!P2 BRA `(.L_x_3) ;  /* 0x000000000008a947 */ /* 0x000fec0003800000 */
[----:B-12-4-:R-:W-:Y:S01]  /*07b0*/  UCGABAR_ARV ;  /* 0x00000000000079c7 */ /* 0x016fe20008000000 */
[----:B------:R-:W-:Y:S05]  /*07c0*/  BRA `(.L_x_4) ;  /* 0x0000000000047947 */ /* 0x000fea0003800000 */
.L_x_3:
[----:B-12-4-:R-:W-:Y:S01]  /*07d0*/  NOP ;  /* 0x0000000000007918 */ /* 0x016fe20000000000 */
.L_x_4:
[----:B------:R-:W1:Y:S01]  /*07e0*/  LDC R2, c[0x0][0x65c] ;  /* 0x00019700ff027b82 */ /* 0x000e620000000800 */
[----:B------:R-:W-:Y:S01]  /*07f0*/  LOP3.LUT R5, R5, 0xfffff7ff, RZ, 0xc0, !PT ;  /* 0xfffff7ff05057812 */ /* 0x000fe200078ec0ff */
[----:B------:R-:W-:Y:S02]  /*0800*/  IMAD.U32 R8, RZ, RZ, UR8 ;  /* 0x00000008ff087e24 */ /* 0x000fe4000f8e00ff */
[----:B------:R-:W-:Y:S01]  /*0810*/  IMAD.MOV.U32 R9, RZ, RZ, RZ ;  /* 0x000000ffff097224 */ /* 0x000fe200078e00ff */
[----:B-1----:R-:W-:-:S13]  /*0820*/  ISETP.NE.AND P1, PT, R2, 0x1, PT ;  /* 0x000000010200780c */ /* 0x002fda0003f25270 */
[----:B------:R-:W1:Y:S01]  /*0830*/  @P1 LDC R17, c[0x0][0x10] ;  /* 0x00000400ff111b82 */ /* 0x000e620000000800 */
[----:B------:R-:W-:Y:S01]  /*0840*/  @P1 LOP3.LUT R5, R5, 0x800, RZ, 0xfc, !PT ;  /* 0x0000080005051812 */ /* 0x000fe200078efcff */
[----:B------:R-:W-:Y:S02]  /*0850*/  @P1 IMAD.MOV.U32 R5, RZ, RZ, RZ ;  /* 0x000000ffff051224 */ /* 0x000fe400078e00ff */
[----:B------:R-:W-:-:S04]  /*0860*/  @P1 IMAD.MOV.U32 R13, RZ, RZ, RZ ;  /* 0x000000ffff0d1224 */ /* 0x000fc800078e00ff */
[----:B------:R-:W2:Y:S01]  /*0870*/  @!P1 LDC R11, c[0x0][0xc] ;  /* 0x00000300ff0b9b82 */ /* 0x000ea20000000800 */
[----:B-1----:R-:W-:-:S04]  /*0880*/  @P1 IMAD.WIDE.U32 R16, R17, UR8, R4 ;  /* 0x0000000811101c25 */ /* 0x002fc8000f8e0004 */
[----:B------:R-:W-:Y:S02]  /*0890*/  @P1 IMAD.IADD R17, R17, 0x1, R13 ;  /* 0x0000000111111824 */ /* 0x000fe400078e020d */
[----:B--2---:R-:W-:-:S04]  /*08a0*/  @!P1 IMAD.WIDE.U32 R8, R4, R11, R8 ;  /* 0x0000000b04089225 */ /* 0x004fc800078e0008 */
[----:B------:R-:W-:Y:S02]  /*08b0*/  @!P1 IMAD.MOV.U32 R16, RZ, RZ, R8 ;  /* 0x000000ffff109224 */ /* 0x000fe400078e0008 */
[----:B------:R-:W-:Y:S01]  /*08c0*/  @!P1 IMAD.MOV.U32 R17, RZ, RZ, R9 ;  /* 0x000000ffff119224 */ /* 0x000fe200078e0009 */
[----:B------:R-:W-:Y:S06]  /*08d0*/  @!P2 BRA `(.L_x_5) ;  /* 0x00000000000ca947 */ /* 0x000fec0003800000 */
[----:B------:R-:W-:Y:S01]  /*08e0*/  UCGABAR_WAIT ;  /* 0x0000000000007dc7 */ /* 0x000fe20008000000 */
[----:B------:R-:W-:Y:S01]  /*08f0*/  CCTL.IVALL ;  /* 0x00000000ff00798f */ /* 0x000fe20002000000 */
[----:B------:R-:W-:Y:S05]  /*0900*/  BRA `(.L_x_6) ;  /* 0x0000000000047947 */ /* 0x000fea0003800000 */
.L_x_5:
[----:B------:R-:W-:Y:S06]  /*0910*/  BAR.SYNC.DEFER_BLOCKING 0x0 ;  /* 0x0000000000007b1d */ /* 0x000fec0000010000 */
.L_x_6:
[----:B------:R-:W-:Y:S05]  /*0920*/  @!P3 BRA `(.L_x_7) ;  /* 0x0000006c00b0b947 */ /* 0x000fea0003800000 */
[----:B------:R-:W-:-:S13]  /*0930*/  ISETP.GT.U32.AND P0, PT, R6, 0x1, PT ;  /* 0x000000010600780c */ /* 0x000fda0003f04070 */
[----:B0-----:R-:W-:Y:S05]  /*0940*/  @P0 EXIT ;  /* 0x000000000000094d */ /* 0x001fea0003800000 */
[----:B------:R-:W-:Y:S01]  /*0950*/  ULDC.64 UR4, c[0x0][0x650] ;  /* 0x0001940000047ab9 */ /* 0x000fe20000000a00 */
[----:B------:R-:W-:Y:S01]  /*0960*/  PRMT R0, RZ, 0x7610, R0 ;  /* 0x00007610ff007816 */ /* 0x000fe20000000000 */
[----:B------:R-:W-:Y:S01]  /*0970*/  IMAD.MOV.U32 R96, RZ, RZ, -0x1 ;  /* 0xffffffffff607424 */ /* 0x000fe200078e00ff */
[----:B------:R-:W-:Y:S01]  /*0980*/  ISETP.GE.U32.AND P0, PT, R16, UR4, PT ;  /* 0x0000000410007c0c */ /* 0x000fe2000bf06070 */
[----:B------:R-:W-:Y:S02]  /*0990*/  IMAD.MOV.U32 R92, RZ, RZ, -0x1 ;  /* 0xffffffffff5c7424 */ /* 0x000fe400078e00ff */
[----:B------:R-:W-:Y:S01]  /*09a0*/  IMAD.MOV.U32 R89, RZ, RZ, -0x1 ;  /* 0xffffffffff597424 */ /* 0x000fe200078e00ff */
[----:B------:R-:W-:-:S13]  /*09b0*/  ISETP.GE.U32.AND.EX P0, PT, R17, UR5, PT, P0 ;  /* 0x0000000511007c0c */ /* 0x000fda000bf06100 */
[----:B------:R-:W-:Y:S05]  /*09c0*/  @P0 BRA `(.L_x_8) ;  /* 0x0000000400280947 */ /* 0x000fea0003800000 */
[----:B------:R-:W0:Y:S01]  /*09d0*/  LDC.64 R20, c[0x0][0x628] ;  /* 0x00018a00ff147b82 */ /* 0x000e220000000a00 */
[----:B------:R-:W-:Y:S02]  /*09e0*/  IMAD.MOV.U32 R8, RZ, RZ, R16 ;  /* 0x000000ffff087224 */ /* 0x000fe400078e0010 */
[----:B------:R-:W-:-:S05]  /*09f0*/  IMAD.MOV.U32 R9, RZ, RZ, R17 ;  /* 0x000000ffff097224 */ /* 0x000fca00078e0011 */
[----:B------:R-:W1:Y:S08]  /*0a00*/  LDC R0, c[0x0][0x630] ;  /* 0x00018c00ff007b82 */ /* 0x000e700000000800 */
[----:B------:R-:W2:Y:S01]  /*0a10*/  LDC.64 R26, c[0x0][0x620] ;  /* 0x00018800ff1a7b82 */ /* 0x000ea20000000a00 */
[----:B0-----:R-:W-:-:S04]  /*0a20*/  ISETP.NE.U32.AND P0, PT, R20, RZ, PT ;  /* 0x000000ff1400720c */ /* 0x001fc80003f05070 */
[----:B------:R-:W-:-:S13]  /*0a30*/  ISETP.NE.AND.EX P0, PT, R21, RZ, PT, P0 ;  /* 0x000000ff1500720c */ /* 0x000fda0003f05300 */
[----:B-12---:R-:W-:Y:S05]  /*0a40*/  @!P0 BRA `(.L_x_9) ;  /* 0x0000000000288947 */ /* 0x006fea0003800000 */
[----:B------:R-:W0:Y:S02]  /*0a50*/  LDC R13, c[0x0][0x634] ;  /* 0x00018d00ff0d7b82 */ /* 0x000e240000000800 */
[----:B0-----:R-:W-:-:S05]  /*0a60*/  IADD3 R13, P0, R16, R13, RZ ;  /* 0x0000000d100d7210 */ /* 0x001fca0007f1e0ff */
[----:B------:R-:W-:-:S04]  /*0a70*/  IMAD.X R15, RZ, RZ, R17, P0 ;  /* 0x000000ffff0f7224 */ /* 0x000fc800000e0611 */
[----:B------:R-:W-:-:S04]  /*0a80*/  IMAD.WIDE.U32 R8, R15, R20, RZ ;  /* 0x000000140f087225 */ /* 0x000fc800078e00ff */
[----:B------:R-:W-:-:S04]  /*0a90*/  IMAD.WIDE.U32 R10, P0, R13, R21, R8 ;  /* 0x000000150d0a7225 */ /* 0x000fc80007800008 */
[----:B------:R-:W-:-:S04]  /*0aa0*/  IMAD.WIDE.U32 R8, R13, R20, RZ ;  /* 0x000000140d087225 */ /* 0x000fc800078e00ff */
[----:B------:R-:W-:Y:S01]  /*0ab0*/  IMAD.X R13, RZ, RZ, RZ, P0 ;  /* 0x000000ffff0d7224 */ /* 0x000fe200000e06ff */
[----:B------:R-:W-:Y:S01]  /*0ac0*/  IADD3 RZ, P0, R9, R10, RZ ;  /* 0x0000000a09ff7210 */ /* 0x000fe20007f1e0ff */
[----:B------:R-:W-:-:S04]  /*0ad0*/  IMAD.MOV.U32 R12, RZ, RZ, R11 ;  /* 0x000000ffff0c7224 */ /* 0x000fc800078e000b */
[----:B------:R-:W-:-:S08]  /*0ae0*/  IMAD.WIDE.U32.X R8, R15, R21, R12, P0 ;  /* 0x000000150f087225 */ /* 0x000fd000000e040c */
.L_x_9:
[----:B------:R-:W0:Y:S01]  /*0af0*/  LDC.64 R20, c[0x0][0x640] ;  /* 0x00019000ff147b82 */ /* 0x000e220000000a00 */
[--C-:B------:R-:W-:Y:S01]  /*0b00*/  SHF.R.U64 R89, R8, R0, R9.reuse ;  /* 0x0000000008597219 */ /* 0x100fe20000001209 */
[----:B------:R-:W-:Y:S01]  /*0b10*/  IMAD R28, R7, R24, R4 ;  /* 0x00000018071c7224 */ /* 0x000fe200078e0204 */
[----:B------:R-:W-:Y:S01]  /*0b20*/  SHF.R.U32.HI R0, RZ, R0, R9 ;  /* 0x00000000ff007219 */ /* 0x000fe20000011609 */
[----:B------:R-:W-:Y:S01]  /*0b30*/  IMAD.MOV.U32 R25, RZ, RZ, 0x1 ;  /* 0x00000001ff197424 */ /* 0x000fe200078e00ff */
[----:B------:R-:W-:-:S03]  /*0b40*/  IADD3 R5, P0, RZ, -R89, RZ ;  /* 0x80000059ff057210 */ /* 0x000fc60007f1e0ff */
[----:B------:R-:W1:Y:S02]  /*0b50*/  LDC R6, c[0x0][0x618] ;  /* 0x00018600ff067b82 */ /* 0x000e640000000800 */
[----:B------:R-:W-:-:S04]  /*0b60*/  IMAD.X R9, RZ, RZ, ~R0, P0 ;  /* 0x000000ffff097224 */ /* 0x000fc800000e0e00 */
[-C--:B------:R-:W-:Y:S02]  /*0b70*/  IMAD R0, R9, R26.reuse, RZ ;  /* 0x0000001a09007224 */ /* 0x080fe400078e02ff */
[----:B------:R-:W2:Y:S01]  /*0b80*/  LDC R11, c[0x0][0x608] ;  /* 0x00018200ff0b7b82 */ /* 0x000ea20000000800 */
[----:B------:R-:W-:-:S04]  /*0b90*/  IMAD.WIDE.U32 R8, R5, R26, R16 ;  /* 0x0000001a05087225 */ /* 0x000fc800078e0010 */
[----:B------:R-:W-:-:S03]  /*0ba0*/  IMAD R5, R5, R27, R0 ;  /* 0x0000001b05057224 */ /* 0x000fc600078e0200 */
[----:B------:R-:W3:Y:S01]  /*0bb0*/  LDC R12, c[0x0][0x658] ;  /* 0x00019600ff0c7b82 */ /* 0x000ee20000000800 */
[----:B0-----:R-:W-:Y:S01]  /*0bc0*/  ISETP.NE.U32.AND P0, PT, R20, RZ, PT ;  /* 0x000000ff1400720c */ /* 0x001fe20003f05070 */
[----:B------:R-:W-:Y:S02]  /*0bd0*/  IMAD.IADD R5, R9, 0x1, R5 ;  /* 0x0000000109057824 */ /* 0x000fe400078e0205 */
[----:B------:R-:W-:Y:S01]  /*0be0*/  IMAD.MOV.U32 R9, RZ, RZ, -0x1 ;  /* 0xffffffffff097424 */ /* 0x000fe200078e00ff */
[----:B------:R-:W-:-:S03]  /*0bf0*/  ISETP.NE.AND.EX P0, PT, R21, RZ, PT, P0 ;  /* 0x000000ff1500720c */ /* 0x000fc60003f05300 */
[----:B------:R-:W0:Y:S01]  /*0c00*/  LDC R15, c[0x0][0x600] ;  /* 0x00018000ff0f7b82 */ /* 0x000e220000000800 */
[-CC-:B-1----:R-:W-:Y:S02]  /*0c10*/  SHF.R.U64 R13, R8, R6.reuse, R5.reuse ;  /* 0x00000006080d7219 */ /* 0x182fe40000001205 */
[----:B------:R-:W-:-:S05]  /*0c20*/  SHF.R.U32.HI R0, RZ, R6, R5 ;  /* 0x00000006ff007219 */ /* 0x000fca0000011605 */
[----:B------:R-:W1:Y:S01]  /*0c30*/  LDC R14, c[0x0][0x648] ;  /* 0x00019200ff0e7b82 */ /* 0x000e620000000800 */
[-CC-:B--2---:R-:W-:Y:S02]  /*0c40*/  SHF.R.U64 R29, R13, R11.reuse, R0.reuse ;  /* 0x0000000b0d1d7219 */ /* 0x184fe40000001200 */
[----:B------:R-:W-:-:S05]  /*0c50*/  SHF.R.U32.HI R5, RZ, R11, R0 ;  /* 0x0000000bff057219 */ /* 0x000fca0000011600 */
[----:B------:R-:W2:Y:S01]  /*0c60*/  LDC R26, c[0x0][0x638] ;  /* 0x00018e00ff1a7b82 */ /* 0x000ea20000000800 */
[-CC-:B---3--:R-:W-:Y:S02]  /*0c70*/  SHF.R.U64 R24, R29, R12.reuse, R5.reuse ;  /* 0x0000000c1d187219 */ /* 0x188fe40000001205 */
[-C--:B------:R-:W-:Y:S02]  /*0c80*/  SHF.L.U32 R0, R9, R12.reuse, RZ ;  /* 0x0000000c09007219 */ /* 0x080fe400000006ff */
[----:B------:R-:W-:Y:S01]  /*0c90*/  SHF.R.U32.HI R5, RZ, R12, R5 ;  /* 0x0000000cff057219 */ /* 0x000fe20000011605 */
[----:B------:R-:W-:Y:S01]  /*0ca0*/  IMAD.MOV.U32 R4, RZ, RZ, R24 ;  /* 0x000000ffff047224 */ /* 0x000fe200078e0018 */
[----:B------:R-:W-:Y:S01]  /*0cb0*/  LOP3.LUT R10, RZ, R0, RZ, 0x33, !PT ;  /* 0x00000000ff0a7212 */ /* 0x000fe200078e33ff */
[----:B------:R-:W3:Y:S01]  /*0cc0*/  LDC R27, c[0x0][0x610] ;  /* 0x00018400ff1b7b82 */ /* 0x000ee20000000800 */
[----:B------:R-:W-:Y:S05]  /*0cd0*/  @!P0 BRA `(.L_x_10) ;  /* 0x0000000000288947 */ /* 0x000fea0003800000 */
[----:B------:R-:W4:Y:S02]  /*0ce0*/  LDC R9, c[0x0][0x64c] ;  /* 0x00019300ff097b82 */ /* 0x000f240000000800 */
[----:B----4-:R-:W-:-:S05]  /*0cf0*/  IADD3 R9, P0, R24, R9, RZ ;  /* 0x0000000918097210 */ /* 0x010fca0007f1e0ff */
        /* <DEDUP_REMOVED lines=8> */
.L_x_10:
[----:B-1----:R-:W-:Y:S01]  /*0d80*/  SHF.R.U64 R4, R4, R14, R5 ;  /* 0x0000000e04047219 */ /* 0x002fe20000001205 */
[----:B0-----:R-:W-:Y:S01]  /*0d90*/  VIADD R6, R15, 0xffffffff ;  /* 0xffffffff0f067836 */ /* 0x001fe20000000000 */
[----:B------:R-:W-:Y:S02]  /*0da0*/  SHF.L.U32 R0, R25, R12, RZ ;  /* 0x0000000c19007219 */ /* 0x000fe400000006ff */
[----:B------:R-:W-:Y:S01]  /*0db0*/  LOP3.LUT R5, R29, R10, RZ, 0xc0, !PT ;  /* 0x0000000a1d057212 */ /* 0x000fe200078ec0ff */
[----:B------:R-:W-:Y:S01]  /*0dc0*/  IMAD.MOV R7, RZ, RZ, -R4 ;  /* 0x000000ffff077224 */ /* 0x000fe200078e0a04 */
[----:B------:R-:W-:Y:S02]  /*0dd0*/  SEL R3, R3, R28, !P1 ;  /* 0x0000001c03037207 */ /* 0x000fe40004800000 */
[----:B------:R-:W-:Y:S01]  /*0de0*/  LOP3.LUT R6, R13, R6, RZ, 0xc0, !PT ;  /* 0x000000060d067212 */ /* 0x000fe200078ec0ff */
[----:B------:R-:W-:Y:S02]  /*0df0*/  IMAD R4, R0, R4, R5 ;  /* 0x0000000400047224 */ /* 0x000fe400078e0205 */
[----:B--2---:R-:W-:-:S02]  /*0e00*/  IMAD R0, R7, R26, R24 ;  /* 0x0000001a07007224 */ /* 0x004fc400078e0218 */
[----:B---3--:R-:W-:Y:S02]  /*0e10*/  IMAD R3, R4, R27, R3 ;  /* 0x0000001b04037224 */ /* 0x008fe400078e0203 */
[----:B------:R-:W-:Y:S02]  /*0e20*/  IMAD R96, R0, R15, R6 ;  /* 0x0000000f00607224 */ /* 0x000fe400078e0206 */
[----:B------:R-:W-:-:S03]  /*0e30*/  IMAD.MOV.U32 R4, RZ, RZ, 0x1 ;  /* 0x00000001ff047424 */ /* 0x000fc600078e00ff */
[----:B------:R-:W-:Y:S02]  /*0e40*/  SEL R92, R96, R3, !P1 ;  /* 0x00000003605c7207 */ /* 0x000fe40004800000 */
[----:B------:R-:W-:Y:S02]  /*0e50*/  PRMT R0, R4, 0x7610, R0 ;  /* 0x0000761004007816 */ /* 0x000fe40000000000 */
[----:B------:R-:W-:-:S07]  /*0e60*/  SEL R96, R3, R96, !P1 ;  /* 0x0000006003607207 */ /* 0x000fce0004800000 */
.L_x_8:
[----:B------:R-:W-:-:S08]  /*0e70*/  NOP ;  /* 0x0000000000007918 */ /* 0x000fd00000000000 */
[----:B------:R-:W0:Y:S02]  /*0e80*/  USETMAXREG.TRY_ALLOC.CTAPOOL UP0, 0xe8 ;  /* 0x000000e8000079c8 */ /* 0x000e240008000600 */
[----:B0-----:R-:W-:-:S13]  /*0e90*/  PLOP3.LUT P0, PT, PT, PT, UP0, 0x80, 0x0 ;  /* 0x000000000000781c */ /* 0x001fda0003f0f008 */
[----:B------:R-:W-:Y:S05]  /*0ea0*/  @!P0 BRA `(.L_x_8) ;  /* 0xfffffffc00f08947 */ /* 0x000fea000383ffff */
[----:B------:R-:W-:Y:S01]  /*0eb0*/  ULDC.64 UR4, c[0x0][0x598] ;  /* 0x0001660000047ab9 */ /* 0x000fe20000000a00 */
[----:B------:R-:W-:Y:S01]  /*0ec0*/  ULDC.64 UR36, c[0x0][0x208] ;  /* 0x0000820000247ab9 */ /* 0x000fe20000000a00 */
[----:B------:R-:W-:-:S04]  /*0ed0*/  ISETP.NE.U32.AND P0, PT, RZ, UR4, PT ;  /* 0x00000004ff007c0c */ /* 0x000fc8000bf05070 */
[----:B------:R-:W-:-:S13]  /*0ee0*/  ISETP.NE.AND.EX P0, PT, RZ, UR5, PT, P0 ;  /* 0x00000005ff007c0c */ /* 0x000fda000bf05300 */
[----:B------:R-:W-:Y:S05]  /*0ef0*/  @!P0 BRA `(.L_x_11) ;  /* 0x00000000001c8947 */ /* 0x000fea0003800000 */
[----:B------:R-:W0:Y:S02]  /*0f00*/  LDC.64 R4, c[0x0][0x598] ;  /* 0x00016600ff047b82 */ /* 0x000e240000000a00 */
[----:B0-----:R-:W2:Y:S02]  /*0f10*/  LDG.E.64 R4, desc[UR36][R4.64] ;  /* 0x0000002404047981 */ /* 0x001ea4000c1e1b00 */
[----:B--2---:R-:W-:-:S04]  /*0f20*/  ISETP.NE.U32.AND P0, PT, R4, RZ, PT ;  /* 0x000000ff0400720c */ /* 0x004fc80003f05070 */
[----:B------:R-:W-:-:S13]  /*0f30*/  ISETP.NE.AND.EX P0, PT, R5, RZ, PT, P0 ;  /* 0x000000ff0500720c */ /* 0x000fda0003f05300 */
[----:B------:R-:W-:Y:S05]  /*0f40*/  @!P0 BRA `(.L_x_11) ;  /* 0x0000000000088947 */ /* 0x000fea0003800000 */
[----:B------:R0:W5:Y:S01]  /*0f50*/  LD.E R88, desc[UR36][R4.64] ;  /* 0x0000002404587980 */ /* 0x000162000c101900 */
[----:B------:R-:W-:Y:S05]  /*0f60*/  BRA `(.L_x_12) ;  /* 0x0000000000247947 */ /* 0x000fea0003800000 */
.L_x_11:
[----:B------:R-:W-:Y:S02]  /*0f70*/  ULDC.64 UR4, c[0x0][0x588] ;  /* 0x0001620000047ab9 */ /* 0x000fe40000000a00 */
[----:B------:R-:W-:-:S04]  /*0f80*/  ISETP.NE.U32.AND P0, PT, RZ, UR4, PT ;  /* 0x00000004ff007c0c */ /* 0x000fc8000bf05070 */
[----:B------:R-:W-:-:S13]  /*0f90*/  ISETP.NE.AND.EX P0, PT, RZ, UR5, PT, P0 ;  /* 0x00000005ff007c0c */ /* 0x000fda000bf05300 */
[----:B------:R-:W-:Y:S05]  /*0fa0*/  @!P0 BRA `(.L_x_13) ;  /* 0x00000000000c8947 */ /* 0x000fea0003800000 */
[----:B------:R-:W0:Y:S02]  /*0fb0*/  LDC.64 R4, c[0x0][0x588] ;  /* 0x00016200ff047b82 */ /* 0x000e240000000a00 */
[----:B0-----:R1:W5:Y:S01]  /*0fc0*/  LDG.E R88, desc[UR36][R4.64] ;  /* 0x0000002404587981 */ /* 0x001362000c1e1900 */
[----:B------:R-:W-:Y:S05]  /*0fd0*/  BRA `(.L_x_12) ;  /* 0x0000000000087947 */ /* 0x000fea0003800000 */
.L_x_13:
[----:B------:R-:W-:Y:S02]  /*0fe0*/  ULDC UR4, c[0x0][0x580] ;  /* 0x0001600000047ab9 */ /* 0x000fe40000000800 */
[----:B------:R-:W-:-:S07]  /*0ff0*/  IMAD.U32 R88, RZ, RZ, UR4 ;  /* 0x00000004ff587e24 */ /* 0x000fce000f8e00ff */
.L_x_12:
[----:B------:R-:W-:Y:S02]  /*1000*/  ULDC.64 UR4, c[0x0][0x5a0] ;  /* 0x0001680000047ab9 */ /* 0x000fe40000000a00 */
[----:B------:R-:W-:-:S04]  /*1010*/  ISETP.NE.U32.AND P0, PT, RZ, UR4, PT ;  /* 0x00000004ff007c0c */ /* 0x000fc8000bf05070 */
[----:B------:R-:W-:-:S13]  /*1020*/  ISETP.NE.AND.EX P0, PT, RZ, UR5, PT, P0 ;  /* 0x00000005ff007c0c */ /* 0x000fda000bf05300 */
[----:B------:R-:W-:Y:S05]  /*1030*/  @!P0 BRA `(.L_x_14) ;  /* 0x00000000001c8947 */ /* 0x000fea0003800000 */
[----:B01----:R-:W0:Y:S02]  /*1040*/  LDC.64 R4, c[0x0][0x5a0] ;  /* 0x00016800ff047b82 */ /* 0x003e240000000a00 */
[----:B0-----:R-:W2:Y:S02]  /*1050*/  LDG.E.64 R4, desc[UR36][R4.64] ;  /* 0x0000002404047981 */ /* 0x001ea4000c1e1b00 */
[----:B--2---:R-:W-:-:S04]  /*1060*/  ISETP.NE.U32.AND P0, PT, R4, RZ, PT ;  /* 0x000000ff0400720c */ /* 0x004fc80003f05070 */
[----:B------:R-:W-:-:S13]  /*1070*/  ISETP.NE.AND.EX P0, PT, R5, RZ, PT, P0 ;  /* 0x000000ff0500720c */ /* 0x000fda0003f05300 */
[----:B------:R-:W-:Y:S05]  /*1080*/  @!P0 BRA `(.L_x_14) ;  /* 0x0000000000088947 */ /* 0x000fea0003800000 */
[----:B------:R0:W5:Y:S01]  /*1090*/  LD.E R90, desc[UR36][R4.64] ;  /* 0x00000024045a7980 */ /* 0x000162000c101900 */
[----:B------:R-:W-:Y:S05]  /*10a0*/  BRA `(.L_x_15) ;  /* 0x0000000000247947 */ /* 0x000fea0003800000 */
.L_x_14:
[----:B------:R-:W-:Y:S02]  /*10b0*/  ULDC.64 UR4, c[0x0][0x590] ;  /* 0x0001640000047ab9 */ /* 0x000fe40000000a00 */
[----:B------:R-:W-:-:S04]  /*10c0*/  ISETP.NE.U32.AND P0, PT, RZ, UR4, PT ;  /* 0x00000004ff007c0c */ /* 0x000fc8000bf05070 */
[----:B------:R-:W-:-:S13]  /*10d0*/  ISETP.NE.AND.EX P0, PT, RZ, UR5, PT, P0 ;  /* 0x00000005ff007c0c */ /* 0x000fda000bf05300 */
[----:B------:R-:W-:Y:S05]  /*10e0*/  @!P0 BRA `(.L_x_16) ;  /* 0x00000000000c8947 */ /* 0x000fea0003800000 */
[----:B------:R-:W2:Y:S02]  /*10f0*/  LDC.64 R90, c[0x0][0x590] ;  /* 0x00016400ff5a7b82 */ /* 0x000ea40000000a00 */
[----:B--2---:R2:W5:Y:S01]  /*1100*/  LDG.E R90, desc[UR36][R90.64] ;  /* 0x000000245a5a7981 */ /* 0x004562000c1e1900 */
[----:B------:R-:W-:Y:S05]  /*1110*/  BRA `(.L_x_15) ;  /* 0x0000000000087947 */ /* 0x000fea0003800000 */
.L_x_16:
[----:B------:R-:W-:Y:S02]  /*1120*/  ULDC UR4, c[0x0][0x584] ;  /* 0x0001610000047ab9 */ /* 0x000fe40000000800 */
[----:B------:R-:W-:-:S07]  /*1130*/  IMAD.U32 R90, RZ, RZ, UR4 ;  /* 0x00000004ff5a7e24 */ /* 0x000fce000f8e00ff */
.L_x_15:
[----:B------:R-:W-:-:S13]  /*1140*/  LOP3.LUT P0, RZ, R0, 0xff, RZ, 0xc0, !PT ;  /* 0x000000ff00ff7812 */ /* 0x000fda000780c0ff */
[----:B------:R-:W-:Y:S05]  /*1150*/  @!P0 EXIT ;  /* 0x000000000000894d */ /* 0x000fea0003800000 */
[----:B------:R-:W-:Y:S01]  /*1160*/  ULDC UR4, c[0x0][0x28c] ;  /* 0x0000a30000047ab9 */ /* 0x000fe20000000800 */
[----:B------:R-:W-:Y:S01]  /*1170*/  LOP3.LUT R106, R19, 0x1, RZ, 0xfc, !PT ;  /* 0x00000001136a7812 */ /* 0x000fe200078efcff */
[----:B------:R-:W-:Y:S01]  /*1180*/  UIADD3 UR4, UR4, 0x3f, URZ ;  /* 0x0000003f04047890 */ /* 0x000fe2000fffe03f */
[----:B------:R-:W-:Y:S01]  /*1190*/  UMOV UR38, URZ ;  /* 0x0000003f00267c82 */ /* 0x000fe20008000000 */
[----:B------:R-:W-:Y:S02]  /*11a0*/  UMOV UR39, URZ ;  /* 0x0000003f00277c82 */ /* 0x000fe40008000000 */
[----:B------:R-:W-:-:S04]  /*11b0*/  USHF.R.S32.HI UR5, URZ, 0x1f, UR4 ;  /* 0x0000001f3f057899 */ /* 0x000fc80008011404 */
[----:B------:R-:W-:-:S04]  /*11c0*/  ULEA.HI UR5, UR5, UR4, URZ, 0x6 ;  /* 0x0000000405057291 */ /* 0x000fc8000f8f303f */
[----:B------:R-:W-:-:S12]  /*11d0*/  USHF.R.S32.HI UR40, URZ, 0x6, UR5 ;  /* 0x000000063f287899 */ /* 0x000fd80008011405 */
.L_x_162:
[----:B------:R-:W-:Y:S01]  /*11e0*/  LOP3.LUT R0, R18, 0x80, RZ, 0xc0, !PT ;  /* 0x0000008012007812 */ /* 0x000fe200078ec0ff */
[----:B---3--:R-:W3:Y:S01]  /*11f0*/  S2UR UR7, SR_CgaCtaId ;  /* 0x00000000000779c3 */ /* 0x008ee20000008800 */
[----:B------:R-:W-:Y:S02]  /*1200*/  UMOV UR6, 0x400 ;  /* 0x0000040000067882 */ /* 0x000fe40000000000 */
[----:B------:R-:W-:-:S06]  /*1210*/  SHF.R.U32.HI R0, RZ, 0x7, R0 ;  /* 0x00000007ff007819 */ /* 0x000fcc0000011600 */
[----:B----4-:R-:W4:Y:S01]  /*1220*/  SHFL.IDX PT, R0, R0, RZ, 0x1f ;  /* 0x00001fff00007589 */ /* 0x010f2200000e0000 */
[----:B---3--:R-:W-:Y:S01]  /*1230*/  ULEA UR6, UR7, UR6, 0x18 ;  /* 0x0000000607067291 */ /* 0x008fe2000f8ec03f */
[----:B----4-:R-:W-:-:S13]  /*1240*/  R2UR UR4, R0 ;  /* 0x00000000000472ca */ /* 0x010fda00000e0000 */
[----:B------:R-:W-:-:S04]  /*1250*/  ULEA.HI UR5, UR4, UR4, URZ, 0x1 ;  /* 0x0000000404057291 */ /* 0x000fc8000f8f083f */
[----:B------:R-:W-:-:S04]  /*1260*/  ULOP3.LUT UR5, UR5, 0x7fffe, URZ, 0xc0, !UPT ;  /* 0x0007fffe05057892 */ /* 0x000fc8000f8ec03f */
[----:B------:R-:W-:-:S03]  /*1270*/  UIADD3 UR5, UR4, -UR5, URZ ;  /* 0x8000000504057290 */ /* 0x000fc6000fffe03f */
[----:B------:R-:W-:Y:S01]  /*1280*/  ULDC UR4, c[0x0][0x28c] ;  /* 0x0000a30000047ab9 */ /* 0x000fe20000000800 */
[----:B------:R-:W-:Y:S01]  /*1290*/  ULEA UR5, UR5, UR6, 0xd ;  /* 0x0000000605057291 */ /* 0x000fe2000f8e683f */
[----:B------:R-:W-:-:S03]  /*12a0*/  ISETP.LT.AND P0, PT, RZ, UR4, PT ;  /* 0x00000004ff007c0c */ /* 0x000fc6000bf01270 */
[----:B------:R-:W-:-:S04]  /*12b0*/  UIADD3 UR5, UR5, 0x100, URZ ;  /* 0x0000010005057890 */ /* 0x000fc8000fffe03f */
[----:B------:R-:W-:-:S04]  /*12c0*/  USHF.R.U32.HI UR5, URZ, 0x4, UR5 ;  /* 0x000000043f057899 */ /* 0x000fc80008011605 */
[----:B------:R-:W-:Y:S02]  /*12d0*/  ULOP3.LUT UR41, UR5, 0x3fff, URZ, 0xc0, !UPT ;  /* 0x00003fff05297892 */ /* 0x000fe4000f8ec03f */
[----:B01---5:R-:W-:Y:S10]  /*12e0*/  @P0 BRA `(.L_x_17) ;  /* 0x0000000000400947 */ /* 0x023ff40003800000 */
[----:B------:R-:W-:Y:S01]  /*12f0*/  MOV R0, 0x0 ;  /* 0x0000000000007802 */ /* 0x000fe20000000f00 */
[----:B------:R-:W-:Y:S01]  /*1300*/  ULDC.64 UR4, c[0x4][0x68] ;  /* 0x01001a0000047ab9 */ /* 0x000fe20000000a00 */
[----:B------:R-:W-:Y:S01]  /*1310*/  ULDC.64 UR6, c[0x4][0x8] ;  /* 0x0100020000067ab9 */ /* 0x000fe20000000a00 */
[----:B01----:R-:W-:Y:S01]  /*1320*/  IMAD.U32 R4, RZ, RZ, UR4 ;  /* 0x00000004ff047e24 */ /* 0x003fe2000f8e00ff */
[----:B------:R0:W1:Y:S01]  /*1330*/  LDC.64 R14, c[0x4][R0] ;  /* 0x01000000000e7b82 */ /* 0x0000620000000a00 */
[----:B------:R-:W-:Y:S01]  /*1340*/  IMAD.U32 R5, RZ, RZ, UR5 ;  /* 0x00000005ff057e24 */ /* 0x000fe2000f8e00ff */
[----:B------:R-:W-:Y:S01]  /*1350*/  ULDC.64 UR4, c[0x4][0x70] ;  /* 0x01001c0000047ab9 */ /* 0x000fe20000000a00 */
[----:B------:R-:W-:Y:S02]  /*1360*/  IMAD.U32 R10, RZ, RZ, UR6 ;  /* 0x00000006ff0a7e24 */ /* 0x000fe4000f8e00ff */
[----:B------:R-:W-:Y:S02]  /*1370*/  IMAD.U32 R6, RZ, RZ, UR4 ;  /* 0x00000004ff067e24 */ /* 0x000fe4000f8e00ff */
[----:B------:R-:W-:-:S02]  /*1380*/  IMAD.U32 R7, RZ, RZ, UR5 ;  /* 0x00000005ff077e24 */ /* 0x000fc4000f8e00ff */
[----:B------:R-:W-:Y:S02]  /*1390*/  IMAD.U32 R11, RZ, RZ, UR7 ;  /* 0x00000007ff0b7e24 */ /* 0x000fe4000f8e00ff */
[----:B------:R-:W-:Y:S02]  /*13a0*/  IMAD.MOV.U32 R8, RZ, RZ, 0x1e1 ;  /* 0x000001e1ff087424 */ /* 0x000fe400078e00ff */
[----:B------:R-:W-:Y:S02]  /*13b0*/  IMAD.MOV.U32 R12, RZ, RZ, 0x1 ;  /* 0x00000001ff0c7424 */ /* 0x000fe400078e00ff */
[----:B0-----:R-:W-:-:S07]  /*13c0*/  IMAD.MOV.U32 R13, RZ, RZ, RZ ;  /* 0x000000ffff0d7224 */ /* 0x001fce00078e00ff */
[----:B------:R-:W-:-:S07]  /*13d0*/  LEPC R20, `(.L_x_17) ;  /* 0x000000001014794e */ /* 0x000fce0000000000 */
[----:B-12--5:R-:W-:Y:S05]  /*13e0*/  CALL.ABS.NOINC R14 ;  /* 0x000000000e007343 */ /* 0x026fea0003c00000 */
.L_x_17:
[----:B------:R-:W-:-:S13]  /*13f0*/  ISETP.NE.AND P0, PT, R106, 0x3, PT ;  /* 0x000000036a00780c */ /* 0x000fda0003f05270 */
[----:B------:R-:W-:Y:S05]  /*1400*/  @!P0 BRA `(.L_x_18) ;  /* 0x0000000000048947 */ /* 0x000fea0003800000 */
[----:B------:R-:W-:Y:S01]  /*1410*/  BPT.TRAP 0x1 ;  /* 0x000000040000795c */ /* 0x000fe20000300000 */
.L_x_18:
[----:B------:R-:W3:Y:S01]  /*1420*/  S2UR UR5, SR_CgaCtaId ;  /* 0x00000000000579c3 */ /* 0x000ee20000008800 */
[----:B------:R-:W-:Y:S01]  /*1430*/  UMOV UR4, 0x400 ;  /* 0x0000040000047882 */ /* 0x000fe20000000000 */
[----:B------:R-:W-:Y:S02]  /*1440*/  IMAD.U32 R0, RZ, RZ, UR38 ;  /* 0x00000026ff007e24 */ /* 0x000fe4000f8e00ff */
[----:B------:R-:W-:-:S03]  /*1450*/  IMAD.U32 R3, RZ, RZ, UR39 ;  /* 0x00000027ff037e24 */ /* 0x000fc6000f8e00ff */
[----:B------:R-:W-:Y:S01]  /*1460*/  SHF.L.U32 R0, R0, 0x1f, RZ ;  /* 0x0000001f00007819 */ /* 0x000fe200000006ff */
[----:B---3--:R-:W-:-:S06]  /*1470*/  ULEA UR4, UR5, UR4, 0x18 ;  /* 0x0000000405047291 */ /* 0x008fcc000f8ec03f */
[----:B------:R-:W-:-:S04]  /*1480*/  IMAD.U32 R6, RZ, RZ, UR4 ;  /* 0x00000004ff067e24 */ /* 0x000fc8000f8e00ff */
[----:B------:R-:W-:-:S04]  /*1490*/  IMAD R3, R3, 0x8, R6 ;  /* 0x0000000803037824 */ /* 0x000fc800078e0206 */
[----:B------:R3:W4:Y:S01]  /*14a0*/  SYNCS.PHASECHK.TRANS64.TRYWAIT P1, [R3+URZ], R0 ;  /* 0x00000000030075a7 */ /* 0x000722000802017f */
[----:B------:R-:W-:Y:S05]  /*14b0*/  @!P0 BRA `(.L_x_19) ;  /* 0x0000000000048947 */ /* 0x000fea0003800000 */
[----:B------:R-:W-:Y:S01]  /*14c0*/  BPT.TRAP 0x1 ;  /* 0x000000040000795c */ /* 0x000fe20000300000 */
.L_x_19:
[----:B----4-:R-:W-:Y:S05]  /*14d0*/  @P1 BRA `(.L_x_20) ;  /* 0x0000000000081947 */ /* 0x010fea0003800000 */
[----:B------:R-:W4:Y:S02]  /*14e0*/  SYNCS.PHASECHK.TRANS64.TRYWAIT P1, [R3+URZ], R0 ;  /* 0x00000000030075a7 */ /* 0x000f24000802017f */
[----:B----4-:R-:W-:Y:S05]  /*14f0*/  @!P1 BRA `(.L_x_21) ;  /* 0x0000007800049947 */ /* 0x010fea0003800000 */
.L_x_20:
[----:B------:R-:W-:-:S04]  /*1500*/  UISETP.LT.AND UP0, UPT, UR40, 0x1, UPT ;  /* 0x000000012800788c */ /* 0x000fc8000bf01270 */
[----:B------:R-:W-:-:S06]  /*1510*/  USEL UR4, UR40, 0x1, UP0 ;  /* 0x0000000128047887 */ /* 0x000fcc0008000000 */
[----:B---34-:R-:W-:Y:S01]  /*1520*/  IMAD.U32 R0, RZ, RZ, UR4 ;  /* 0x00000004ff007e24 */ /* 0x018fe2000f8e00ff */
[----:B------:R-:W-:Y:S05]  /*1530*/  WARPSYNC.ALL ;  /* 0x0000000000007948 */ /* 0x000fea0003800000 */
[----:B------:R-:W-:-:S04]  /*1540*/  IADD3 R0, -R0, UR40, RZ ;  /* 0x0000002800007c10 */ /* 0x000fc8000fffe1ff */
[----:B------:R-:W-:Y:S02]  /*1550*/  ISETP.GE.AND P1, PT, R0, 0x1, PT ;  /* 0x000000010000780c */ /* 0x000fe40003f26270 */
[----:B------:R-:W-:Y:S01]  /*1560*/  R2UR UR4, R6 ;  /* 0x00000000060472ca */ /* 0x000fe200000e0000 */
[----:B------:R-:W-:Y:S01]  /*1570*/  WARPGROUP.ARRIVE ;  /* 0x00000000000079c5 */ /* 0x000fe20000000000 */
[----:B------:R-:W-:Y:S01]  /*1580*/  UMOV UR9, 0x40000040 ;  /* 0x4000004000097882 */ /* 0x000fe20000000000 */
[----:B------:R-:W-:-:S10]  /*1590*/  UMOV UR11, 0x40000040 ;  /* 0x40000040000b7882 */ /* 0x000fd40000000000 */
[----:B------:R-:W-:-:S04]  /*15a0*/  UIADD3 UR4, UR4, 0x18100, URZ ;  /* 0x0001810004047890 */ /* 0x000fc8000fffe03f */
[----:B------:R-:W-:-:S04]  /*15b0*/  USHF.R.U32.HI UR4, URZ, 0x4, UR4 ;  /* 0x000000043f047899 */ /* 0x000fc80008011604 */
[----:B------:R-:W-:Y:S02]  /*15c0*/  ULOP3.LUT UR5, UR4, 0x3fff, URZ, 0xc0, !UPT ;  /* 0x00003fff04057892 */ /* 0x000fe4000f8ec03f */
[----:B------:R-:W-:Y:S02]  /*15d0*/  ULOP3.LUT UR4, UR41, 0x10000, URZ, 0xfc, !UPT ;  /* 0x0001000029047892 */ /* 0x000fe4000f8efc3f */
[----:B------:R-:W-:Y:S02]  /*15e0*/  ULOP3.LUT UR5, UR5, 0x10000, URZ, 0xfc, !UPT ;  /* 0x0001000005057892 */ /* 0x000fe4000f8efc3f */
[----:B------:R-:W-:Y:S02]  /*15f0*/  ULEA UR7, UR39, UR4, 0xb ;  /* 0x0000000427077291 */ /* 0x000fe4000f8e583f */
[----:B------:R-:W-:Y:S02]  /*1600*/  ULEA UR6, UR39, UR5, 0x9 ;  /* 0x0000000527067291 */ /* 0x000fe4000f8e483f */
[----:B------:R-:W-:-:S03]  /*1610*/  UIADD3 UR12, UR7, 0x400, URZ ;  /* 0x00000400070c7890 */ /* 0x000fc6000fffe03f */
[----:B------:R-:W-:Y:S02]  /*1620*/  UMOV UR8, UR7 ;  /* 0x0000000700087c82 */ /* 0x000fe40008000000 */
[----:B------:R-:W-:Y:S02]  /*1630*/  UMOV UR10, UR6 ;  /* 0x00000006000a7c82 */ /* 0x000fe40008000000 */
[----:B------:R-:W-:Y:S01]  /*1640*/  HGMMA.64x64x16.F32 R56, gdesc[UR8], RZ, !UPT, gsb0 ;  /* 0x00e00000083879f0 */ /* 0x000fe2000c0008ff */
[----:B------:R-:W-:Y:S01]  /*1650*/  UMOV UR8, UR12 ;  /* 0x0000000c00087c82 */ /* 0x000fe20008000000 */
[----:B------:R-:W-:Y:S01]  /*1660*/  UMOV UR9, 0x40000040 ;  /* 0x4000004000097882 */ /* 0x000fe20000000000 */
[----:B------:R-:W-:Y:S01]  /*1670*/  UIADD3 UR12, UR7, 0x402, URZ ;  /* 0x00000402070c7890 */ /* 0x000fe2000fffe03f */
[----:B------:R-:W-:Y:S02]  /*1680*/  WARPGROUP.DEPBAR.LE gsb0, 0x0 ;  /* 0x00008000000079c5 */ /* 0x000fe40000010000 */
[----:B------:R-:W-:-:S06]  /*1690*/  WARPGROUP.ARRIVE ;  /* 0x00000000000079c5 */ /* 0x000fcc0000000000 */
[----:B------:R-:W-:Y:S01]  /*16a0*/  HGMMA.64x64x16.F32 R24, gdesc[UR8], RZ, !UPT, gsb0 ;  /* 0x00e00000081879f0 */ /* 0x000fe2000c0008ff */
[----:B------:R-:W-:Y:S02]  /*16b0*/  UIADD3 UR8, UR7, 0x2, URZ ;  /* 0x0000000207087890 */ /* 0x000fe4000fffe03f */
[----:B------:R-:W-:Y:S01]  /*16c0*/  UIADD3 UR10, UR6, 0x2, URZ ;  /* 0x00000002060a7890 */ /* 0x000fe2000fffe03f */
[----:B------:R-:W-:Y:S01]  /*16d0*/  UMOV UR9, 0x40000040 ;  /* 0x4000004000097882 */ /* 0x000fe20000000000 */
[----:B------:R-:W-:Y:S01]  /*16e0*/  UMOV UR11, 0x40000040 ;  /* 0x40000040000b7882 */ /* 0x000fe20000000000 */
[----:B------:R-:W-:Y:S02]  /*16f0*/  WARPGROUP.DEPBAR.LE gsb0, 0x0 ;  /* 0x00008000000079c5 */ /* 0x000fe40000010000 */
[----:B------:R-:W-:-:S06]  /*1700*/  WARPGROUP.ARRIVE ;  /* 0x00000000000079c5 */ /* 0x000fcc0000000000 */
[----:B------:R-:W-:Y:S01]  /*1710*/  HGMMA.64x64x16.F32 R56, gdesc[UR8], R56, gsb0 ;  /* 0x00e00000083879f0 */ /* 0x000fe20008000838 */
[----:B------:R-:W-:Y:S01]  /*1720*/  UMOV UR8, UR12 ;  /* 0x0000000c00087c82 */ /* 0x000fe20008000000 */
[----:B------:R-:W-:Y:S01]  /*1730*/  UMOV UR9, 0x40000040 ;  /* 0x4000004000097882 */ /* 0x000fe20000000000 */
[----:B------:R-:W-:Y:S01]  /*1740*/  UIADD3 UR12, UR7, 0x404, URZ ;  /* 0x00000404070c7890 */ /* 0x000fe2000fffe03f */
[----:B------:R-:W-:Y:S02]  /*1750*/  WARPGROUP.DEPBAR.LE gsb0, 0x0 ;  /* 0x00008000000079c5 */ /* 0x000fe40000010000 */
[----:B------:R-:W-:-:S06]  /*1760*/  WARPGROUP.ARRIVE ;  /* 0x00000000000079c5 */ /* 0x000fcc0000000000 */
[----:B------:R-:W-:Y:S01]  /*1770*/  HGMMA.64x64x16.F32 R24, gdesc[UR8], R24, gsb0 ;  /* 0x00e00000081879f0 */ /* 0x000fe20008000818 */
        /* <DEDUP_REMOVED lines=9> */
[----:B------:R-:W-:Y:S02]  /*1810*/  WARPGROUP.DEPBAR.LE gsb0, 0x0 ;  /* 0x00008000000079c5 */ /* 0x000fe40000010000 */
[----:B------:R-:W-:-:S06]  /*1820*/  WARPGROUP.ARRIVE ;  /* 0x00000000000079c5 */ /* 0x000fcc0000000000 */
[----:B------:R-:W-:Y:S01]  /*1830*/  HGMMA.64x64x16.F32 R24, gdesc[UR8], R24, gsb0 ;  /* 0x00e00000081879f0 */ /* 0x000fe20008000818 */
[----:B------:R-:W-:Y:S02]  /*1840*/  UIADD3 UR8, UR7, 0x6, URZ ;  /* 0x0000000607087890 */ /* 0x000fe4000fffe03f */
[----:B------:R-:W-:Y:S01]  /*1850*/  UIADD3 UR10, UR6, 0x6, URZ ;  /* 0x00000006060a7890 */ /* 0x000fe2000fffe03f */
[----:B------:R-:W-:Y:S01]  /*1860*/  UMOV UR9, 0x40000040 ;  /* 0x4000004000097882 */ /* 0x000fe20000000000 */
[----:B------:R-:W-:Y:S01]  /*1870*/  UMOV UR11, 0x40000040 ;  /* 0x40000040000b7882 */ /* 0x000fe20000000000 */
[----:B------:R-:W-:Y:S01]  /*1880*/  UIADD3 UR7, UR7, 0x406, URZ ;  /* 0x0000040607077890 */ /* 0x000fe2000fffe03f */
[----:B------:R-:W-:Y:S02]  /*1890*/  WARPGROUP.DEPBAR.LE gsb0, 0x0 ;  /* 0x00008000000079c5 */ /* 0x000fe40000010000 */
[----:B------:R-:W-:-:S06]  /*18a0*/  WARPGROUP.ARRIVE ;  /* 0x00000000000079c5 */ /* 0x000fcc0000000000 */
[----:B------:R-:W-:Y:S01]  /*18b0*/  HGMMA.64x64x16.F32 R56, gdesc[UR8], R56, gsb0 ;  /* 0x00e00000083879f0 */ /* 0x000fe20008000838 */
[----:B------:R-:W-:Y:S01]  /*18c0*/  UMOV UR8, UR7 ;  /* 0x0000000700087c82 */ /* 0x000fe20008000000 */
[----:B------:R-:W-:Y:S01]  /*18d0*/  UMOV UR9, 0x40000040 ;  /* 0x4000004000097882 */ /* 0x000fe20000000000 */
[----:B------:R-:W-:Y:S02]  /*18e0*/  WARPGROUP.DEPBAR.LE gsb0, 0x0 ;  /* 0x00008000000079c5 */ /* 0x000fe40000010000 */
[----:B------:R-:W-:-:S06]  /*18f0*/  WARPGROUP.ARRIVE ;  /* 0x00000000000079c5 */ /* 0x000fcc0000000000 */
[----:B------:R-:W-:Y:S03]  /*1900*/  HGMMA.64x64x16.F32 R24, gdesc[UR8], R24, gsb0 ;  /* 0x00e00000081879f0 */ /* 0x000fe60008000818 */
[----:B------:R-:W-:Y:S02]  /*1910*/  WARPGROUP.DEPBAR.LE gsb0, 0x0 ;  /* 0x00008000000079c5 */ /* 0x000fe40000010000 */
[----:B------:R-:W-:Y:S05]  /*1920*/  @!P1 BRA `(.L_x_22) ;  /* 0x0000000400849947 */ /* 0x000fea0003800000 */
[----:B------:R-:W-:Y:S02]  /*1930*/  UIADD3 UR6, UR39, 0x1, URZ ;  /* 0x0000000127067890 */ /* 0x000fe4000fffe03f */
[----:B------:R-:W-:Y:S02]  /*1940*/  IMAD.U32 R3, RZ, RZ, UR39 ;  /* 0x00000027ff037e24 */ /* 0x000fe4000f8e00ff */
[----:B------:R-:W-:-:S04]  /*1950*/  UISETP.NE.AND UP0, UPT, UR6, 0x3, UPT ;  /* 0x000000030600788c */ /* 0x000fc8000bf05270 */
[----:B------:R-:W-:Y:S02]  /*1960*/  USEL UR7, URZ, 0x1, UP0 ;  /* 0x000000013f077887 */ /* 0x000fe40008000000 */
[----:B------:R-:W-:Y:S02]  /*1970*/  USEL UR6, UR6, URZ, UP0 ;  /* 0x0000003f06067287 */ /* 0x000fe40008000000 */
[----:B------:R-:W-:-:S06]  /*1980*/  ULOP3.LUT UR7, UR38, UR7, URZ, 0x3c, !UPT ;  /* 0x0000000726077292 */ /* 0x000fcc000f8e3c3f */
[----:B------:R-:W-:-:S07]  /*1990*/  IMAD.U32 R7, RZ, RZ, UR7 ;  /* 0x00000007ff077e24 */ /* 0x000fce000f8e00ff */
.L_x_29:
[----:B------:R-:W-:Y:S05]  /*19a0*/  @!P0 BRA `(.L_x_23) ;  /* 0x0000000000048947 */ /* 0x000fea0003800000 */
[----:B------:R-:W-:Y:S01]  /*19b0*/  BPT.TRAP 0x1 ;  /* 0x000000040000795c */ /* 0x000fe20000300000 */
.L_x_23:
[----:B------:R-:W3:Y:S01]  /*19c0*/  S2UR UR8, SR_CgaCtaId ;  /* 0x00000000000879c3 */ /* 0x000ee20000008800 */
[----:B------:R-:W-:Y:S01]  /*19d0*/  UMOV UR7, 0x400 ;  /* 0x0000040000077882 */ /* 0x000fe20000000000 */
[----:B01----:R-:W-:Y:S01]  /*19e0*/  IMAD.U32 R5, RZ, RZ, UR6 ;  /* 0x00000006ff057e24 */ /* 0x003fe2000f8e00ff */
[----:B------:R-:W-:Y:S01]  /*19f0*/  SHF.L.U32 R4, R7, 0x1f, RZ ;  /* 0x0000001f07047819 */ /* 0x000fe200000006ff */
[----:B---3--:R-:W-:-:S06]  /*1a00*/  ULEA UR7, UR8, UR7, 0x18 ;  /* 0x0000000708077291 */ /* 0x008fcc000f8ec03f */
[----:B------:R-:W-:-:S04]  /*1a10*/  IMAD.U32 R6, RZ, RZ, UR7 ;  /* 0x00000007ff067e24 */ /* 0x000fc8000f8e00ff */
[----:B------:R-:W-:-:S04]  /*1a20*/  IMAD R5, R5, 0x8, R6 ;  /* 0x0000000805057824 */ /* 0x000fc800078e0206 */
[----:B------:R0:W1:Y:S01]  /*1a30*/  SYNCS.PHASECHK.TRANS64.TRYWAIT P1, [R5+URZ], R4 ;  /* 0x00000004050075a7 */ /* 0x000062000802017f */
[----:B------:R-:W-:Y:S05]  /*1a40*/  @!P0 BRA `(.L_x_24) ;  /* 0x0000000000048947 */ /* 0x000fea0003800000 */
[----:B------:R-:W-:Y:S01]  /*1a50*/  BPT.TRAP 0x1 ;  /* 0x000000040000795c */ /* 0x000fe20000300000 */
.L_x_24:
[----:B-1----:R-:W-:Y:S05]  /*1a60*/  @P1 BRA `(.L_x_25) ;  /* 0x0000000000081947 */ /* 0x002fea0003800000 */
[----:B------:R-:W1:Y:S02]  /*1a70*/  SYNCS.PHASECHK.TRANS64.TRYWAIT P1, [R5+URZ], R4 ;  /* 0x00000004050075a7 */ /* 0x000e64000802017f */
[----:B-1----:R-:W-:Y:S05]  /*1a80*/  @!P1 BRA `(.L_x_26) ;  /* 0x0000007000b49947 */ /* 0x002fea0003800000 */
.L_x_25:
[----:B------:R-:W-:Y:S01]  /*1a90*/  ULEA UR7, UR6, UR5, 0x9 ;  /* 0x0000000506077291 */ /* 0x000fe2000f8e483f */
[----:B------:R-:W-:Y:S01]  /*1aa0*/  WARPGROUP.ARRIVE ;  /* 0x00000000000079c5 */ /* 0x000fe20000000000 */
[----:B------:R-:W-:Y:S01]  /*1ab0*/  ULEA UR12, UR6, UR4, 0xb ;  /* 0x00000004060c7291 */ /* 0x000fe2000f8e583f */
[----:B------:R-:W-:Y:S01]  /*1ac0*/  UMOV UR11, 0x40000040 ;  /* 0x40000040000b7882 */ /* 0x000fe20000000000 */
[----:B------:R-:W-:Y:S02]  /*1ad0*/  UMOV UR9, 0x40000040 ;  /* 0x4000004000097882 */ /* 0x000fe40000000000 */
[----:B------:R-:W-:Y:S01]  /*1ae0*/  UIADD3 UR13, UR12, 0x400, URZ ;  /* 0x000004000c0d7890 */ /* 0x000fe2000fffe03f */
[----:B------:R-:W-:Y:S02]  /*1af0*/  UMOV UR10, UR7 ;  /* 0x00000007000a7c82 */ /* 0x000fe40008000000 */
[----:B------:R-:W-:Y:S02]  /*1b00*/  UMOV UR8, UR12 ;  /* 0x0000000c00087c82 */ /* 0x000fe40008000000 */
[----:B------:R-:W-:Y:S01]  /*1b10*/  HGMMA.64x64x16.F32 R56, gdesc[UR8], R56, gsb0 ;  /* 0x00e00000083879f0 */ /* 0x000fe20008000838 */
[----:B------:R-:W-:Y:S01]  /*1b20*/  UMOV UR9, 0x40000040 ;  /* 0x4000004000097882 */ /* 0x000fe20000000000 */
[----:B------:R-:W-:Y:S01]  /*1b30*/  UMOV UR8, UR13 ;  /* 0x0000000d00087c82 */ /* 0x000fe20008000000 */
[----:B------:R-:W-:Y:S01]  /*1b40*/  UIADD3 UR13, UR12, 0x402, URZ ;  /* 0x000004020c0d7890 */ /* 0x000fe2000fffe03f */
[----:B------:R-:W-:-:S02]  /*1b50*/  WARPGROUP.DEPBAR.LE gsb0, 0x0 ;  /* 0x00008000000079c5 */ /* 0x000fc40000010000 */
        /* <DEDUP_REMOVED lines=42> */
[----:B------:R-:W-:Y:S01]  /*1e00*/  BPT.TRAP 0x1 ;  /* 0x000000040000795c */ /* 0x000fe20000300000 */
.L_x_27:
[----:B------:R-:W-:-:S13]  /*1e10*/  ISETP.NE.AND P1, PT, R23, RZ, PT ;  /* 0x000000ff1700720c */ /* 0x000fda0003f25270 */
[----:B01----:R-:W-:-:S04]  /*1e20*/  @P1 IMAD R4, R3, 0x8, R6 ;  /* 0x0000000803041824 */ /* 0x003fc800078e0206 */
[----:B------:R-:W-:-:S05]  /*1e30*/  @P1 VIADD R5, R4, 0x18 ;  /* 0x0000001804051836 */ /* 0x000fca0000000000 */
[----:B------:R-:W-:-:S04]  /*1e40*/  @P1 PRMT R5, R22, 0x654, R5 ;  /* 0x0000065416051816 */ /* 0x000fc80000000005 */
[----:B------:R0:W-:Y:S01]  /*1e50*/  @P1 SYNCS.ARRIVE.TRANS64.RED.A1T0 RZ, [R5+URZ], RZ ;  /* 0x000000ff05ff19a7 */ /* 0x0001e2000810043f */
[----:B------:R-:W-:-:S13]  /*1e60*/  ISETP.GT.U32.AND P1, PT, R19, 0x1, PT ;  /* 0x000000011300780c */ /* 0x000fda0003f24070 */
[----:B0-----:R-:W-:Y:S05]  /*1e70*/  @P1 BRA `(.L_x_28) ;  /* 0x0000000000041947 */ /* 0x001fea0003800000 */
[----:B------:R-:W-:Y:S01]  /*1e80*/  BPT.TRAP 0x1 ;  /* 0x000000040000795c */ /* 0x000fe20000300000 */
.L_x_28:
[----:B------:R-:W-:Y:S01]  /*1e90*/  UIADD3 UR6, UR6, 0x1, URZ ;  /* 0x0000000106067890 */ /* 0x000fe2000fffe03f */
[C---:B------:R-:W-:Y:S01]  /*1ea0*/  ISETP.GT.AND P2, PT, R0.reuse, 0x1, PT ;  /* 0x000000010000780c */ /* 0x040fe20003f44270 */
[----:B------:R-:W-:Y:S02]  /*1eb0*/  VIADD R3, R3, 0x1 ;  /* 0x0000000103037836 */ /* 0x000fe40000000000 */
[----:B------:R-:W-:Y:S01]  /*1ec0*/  UISETP.NE.AND UP0, UPT, UR6, 0x3, UPT ;  /* 0x000000030600788c */ /* 0x000fe2000bf05270 */
[----:B------:R-:W-:Y:S02]  /*1ed0*/  VIADD R0, R0, 0xffffffff ;  /* 0xffffffff00007836 */ /* 0x000fe40000000000 */
[C---:B------:R-:W-:Y:S01]  /*1ee0*/  ISETP.NE.AND P1, PT, R3.reuse, 0x3, PT ;  /* 0x000000030300780c */ /* 0x040fe20003f25270 */
[----:B------:R-:W-:Y:S02]  /*1ef0*/  USEL UR7, URZ, 0x1, UP0 ;  /* 0x000000013f077887 */ /* 0x000fe40008000000 */
[----:B------:R-:W-:Y:S01]  /*1f00*/  USEL UR6, UR6, URZ, UP0 ;  /* 0x0000003f06067287 */ /* 0x000fe20008000000 */
[----:B------:R-:W-:-:S03]  /*1f10*/  SEL R3, R3, RZ, P1 ;  /* 0x000000ff03037207 */ /* 0x000fc60000800000 */
[----:B------:R-:W-:Y:S01]  /*1f20*/  LOP3.LUT R7, R7, UR7, RZ, 0x3c, !PT ;  /* 0x0000000707077c12 */ /* 0x000fe2000f8e3cff */
[----:B------:R-:W-:Y:S07]  /*1f30*/  @P2 BRA `(.L_x_29) ;  /* 0xfffffff800982947 */ /* 0x000fee000383ffff */
.L_x_22:
[----:B------:R-:W3:Y:S02]  /*1f40*/  LDC R0, c[0x0][0x28c] ;  /* 0x0000a300ff007b82 */ /* 0x000ee40000000800 */
[----:B---3--:R-:W-:-:S13]  /*1f50*/  ISETP.GE.AND P1, PT, R0, 0x1, PT ;  /* 0x000000010000780c */ /* 0x008fda0003f26270 */
[----:B------:R-:W-:Y:S05]  /*1f60*/  @!P1 BRA `(.L_x_30) ;  /* 0x0000000000509947 */ /* 0x000fea0003800000 */
[----:B------:R-:W-:Y:S05]  /*1f70*/  @!P0 BRA `(.L_x_31) ;  /* 0x0000000000048947 */ /* 0x000fea0003800000 */
[----:B------:R-:W-:Y:S01]  /*1f80*/  BPT.TRAP 0x1 ;  /* 0x000000040000795c */ /* 0x000fe20000300000 */
.L_x_31:
[----:B------:R-:W-:Y:S01]  /*1f90*/  ISETP.NE.AND P0, PT, R23, RZ, PT ;  /* 0x000000ff1700720c */ /* 0x000fe20003f05270 */
[----:B------:R-:W-:Y:S01]  /*1fa0*/  BSSY B0, `(.L_x_32) ;  /* 0x000000e000007945 */ /* 0x000fe20003800000 */
[----:B------:R-:W-:-:S11]  /*1fb0*/  ISETP.GT.U32.AND P1, PT, R19, 0x1, PT ;  /* 0x000000011300780c */ /* 0x000fd60003f24070 */
[----:B------:R-:W-:Y:S05]  /*1fc0*/  @!P0 BRA `(.L_x_33) ;  /* 0x00000000002c8947 */ /* 0x000fea0003800000 */
[----:B------:R-:W-:-:S04]  /*1fd0*/  UISETP.LT.AND UP0, UPT, UR40, 0x1, UPT ;  /* 0x000000012800788c */ /* 0x000fc8000bf01270 */
[----:B------:R-:W-:-:S04]  /*1fe0*/  USEL UR6, UR40, 0x1, UP0 ;  /* 0x0000000128067887 */ /* 0x000fc80008000000 */
[----:B------:R-:W-:-:S04]  /*1ff0*/  UIADD3 UR6, UR39, UR40, -UR6 ;  /* 0x0000002827067290 */ /* 0x000fc8000fffe806 */
[----:B------:R-:W-:-:S04]  /*2000*/  UIMAD.WIDE.U32 UR4, UR6, -0x55555555, URZ ;  /* 0xaaaaaaab060478a5 */ /* 0x000fc8000f8e003f */
[----:B------:R-:W-:-:S04]  /*2010*/  USHF.R.U32.HI UR4, URZ, 0x1, UR5 ;  /* 0x000000013f047899 */ /* 0x000fc80008011605 */
[----:B------:R-:W-:-:S06]  /*2020*/  UIMAD UR6, UR4, -0x3, UR6 ;  /* 0xfffffffd040678a4 */ /* 0x000fcc000f8e0206 */
[----:B------:R-:W-:-:S04]  /*2030*/  IMAD.U32 R3, RZ, RZ, UR6 ;  /* 0x00000006ff037e24 */ /* 0x000fc8000f8e00ff */
[----:B------:R-:W-:-:S04]  /*2040*/  IMAD R0, R3, 0x8, R6 ;  /* 0x0000000803007824 */ /* 0x000fc800078e0206 */
[----:B------:R-:W-:-:S05]  /*2050*/  VIADD R3, R0, 0x18 ;  /* 0x0000001800037836 */ /* 0x000fca0000000000 */
[----:B------:R-:W-:-:S04]  /*2060*/  PRMT R3, R22, 0x654, R3 ;  /* 0x0000065416037816 */ /* 0x000fc80000000003 */
[----:B------:R3:W-:Y:S03]  /*2070*/  SYNCS.ARRIVE.TRANS64.RED.A1T0 RZ, [R3+URZ], RZ ;  /* 0x000000ff03ff79a7 */ /* 0x0007e6000810043f */
.L_x_33:
[----:B------:R-:W-:Y:S05]  /*2080*/  BSYNC B0 ;  /* 0x0000000000007941 */ /* 0x000fea0003800000 */
.L_x_32:
[----:B------:R-:W-:Y:S05]  /*2090*/  @P1 BRA `(.L_x_30) ;  /* 0x0000000000041947 */ /* 0x000fea0003800000 */
[----:B------:R-:W-:Y:S01]  /*20a0*/  BPT.TRAP 0x1 ;  /* 0x000000040000795c */ /* 0x000fe20000300000 */
.L_x_30:
[----:B------:R-:W4:Y:S01]  /*20b0*/  LDC R6, c[0x0][0x288] ;  /* 0x0000a200ff067b82 */ /* 0x000f220000000800 */
[--C-:B------:R-:W-:Y:S01]  /*20c0*/  SHF.R.U32.HI R0, RZ, 0x2, R18.reuse ;  /* 0x00000002ff007819 */ /* 0x100fe20000011612 */
[----:B------:R-:W-:Y:S01]  /*20d0*/  IMAD.SHL.U32 R11, R92, 0x40, RZ ;  /* 0x000000405c0b7824 */ /* 0x000fe200078e00ff */
[----:B01----:R-:W-:Y:S01]  /*20e0*/  SHF.R.U32.HI R5, RZ, 0x7, R18 ;  /* 0x00000007ff057819 */ /* 0x003fe20000011612 */
[----:B------:R-:W-:Y:S01]  /*20f0*/  UIADD3 UR39, UR40, UR39, URZ ;  /* 0x0000002728277290 */ /* 0x000fe2000fffe03f */
[----:B---3--:R-:W-:Y:S01]  /*2100*/  LOP3.LUT R3, R0, 0x7, RZ, 0xc0, !PT ;  /* 0x0000000700037812 */ /* 0x008fe200078ec0ff */
[----:B------:R-:W-:Y:S01]  /*2110*/  ULDC UR7, c[0x0][0x284] ;  /* 0x0000a10000077ab9 */ /* 0x000fe20000000800 */
[----:B------:R-:W-:Y:S01]  /*2120*/  LOP3.LUT R0, R5, 0x1, RZ, 0xc0, !PT ;  /* 0x0000000105007812 */ /* 0x000fe200078ec0ff */
[----:B------:R-:W-:Y:S01]  /*2130*/  UISETP.GT.U32.AND UP0, UPT, UR39, 0x2, UPT ;  /* 0x000000022700788c */ /* 0x000fe2000bf04070 */
[C---:B------:R-:W-:Y:S01]  /*2140*/  LOP3.LUT R5, R18.reuse, 0x3, RZ, 0xc0, !PT ;  /* 0x0000000312057812 */ /* 0x040fe200078ec0ff */
[----:B------:R-:W-:Y:S01]  /*2150*/  UISETP.GE.U32.AND UP1, UPT, UR40, 0x3, UPT ;  /* 0x000000032800788c */ /* 0x000fe2000bf26070 */
[----:B------:R-:W-:Y:S01]  /*2160*/  LOP3.LUT R4, R18, 0x60, RZ, 0xc0, !PT ;  /* 0x0000006012047812 */ /* 0x000fe200078ec0ff */
[----:B------:R-:W-:Y:S01]  /*2170*/  IMAD.SHL.U32 R8, R0, 0x40, RZ ;  /* 0x0000004000087824 */ /* 0x000fe200078e00ff */
[----:B------:R-:W-:Y:S01]  /*2180*/  UISETP.LT.U32.AND UP0, UPT, UR40, 0x3, UP0 ;  /* 0x000000032800788c */ /* 0x000fe20008701070 */
[----:B------:R-:W-:Y:S01]  /*2190*/  SHF.R.S32.HI R21, RZ, 0x1f, R89 ;  /* 0x0000001fff157819 */ /* 0x000fe20000011459 */
[----:B------:R-:W-:Y:S01]  /*21a0*/  ULDC.64 UR8, c[0x0][0x5d0] ;  /* 0x0001740000087ab9 */ /* 0x000fe20000000a00 */
[----:B------:R-:W-:Y:S01]  /*21b0*/  SHF.R.U32.HI R4, RZ, 0x1, R4 ;  /* 0x00000001ff047819 */ /* 0x000fe20000011604 */
[----:B------:R-:W-:-:S02]  /*21c0*/  UIMAD.WIDE.U32 UR4, UR39, -0x55555555, URZ ;  /* 0xaaaaaaab270478a5 */ /* 0x000fc4000f8e003f */
[----:B------:R-:W-:Y:S01]  /*21d0*/  USEL UR6, URZ, 0x1, !UP0 ;  /* 0x000000013f067887 */ /* 0x000fe2000c000000 */
[--C-:B------:R-:W-:Y:S01]  /*21e0*/  IADD3 R7, RZ, -R4, -R3.reuse ;  /* 0x80000004ff077210 */ /* 0x100fe20007ffe803 */
[----:B------:R-:W-:Y:S01]  /*21f0*/  USHF.R.U32.HI UR4, URZ, 0x1, UR5 ;  /* 0x000000013f047899 */ /* 0x000fe20008011605 */
[----:B------:R-:W-:Y:S01]  /*2200*/  LOP3.LUT R3, R8, 0x40, R3, 0xe2, !PT ;  /* 0x0000004008037812 */ /* 0x000fe200078ee203 */
[----:B------:R-:W-:Y:S01]  /*2210*/  IMAD R8, R21, UR8, RZ ;  /* 0x0000000815087c24 */ /* 0x000fe2000f8e02ff */
[----:B----4-:R-:W-:Y:S01]  /*2220*/  ISETP.GE.AND P0, PT, R11, R6, PT ;  /* 0x000000060b00720c */ /* 0x010fe20003f06270 */
[----:B------:R-:W-:Y:S01]  /*2230*/  IMAD R10, R5, -0x2, R6 ;  /* 0xfffffffe050a7824 */ /* 0x000fe200078e0206 */
[----:B------:R-:W-:Y:S01]  /*2240*/  SHF.L.U32 R6, R18, 0x1, RZ ;  /* 0x0000000112067819 */ /* 0x000fe200000006ff */
[----:B------:R-:W-:Y:S01]  /*2250*/  IMAD.SHL.U32 R5, R96, 0x100, RZ ;  /* 0x0000010060057824 */ /* 0x000fe200078e00ff */
[----:B------:R-:W-:Y:S01]  /*2260*/  ULOP3.LUT UR38, UR38, UR6, URZ, 0x3c, !UPT ;  /* 0x0000000626267292 */ /* 0x000fe2000f8e3c3f */
[----:B------:R-:W-:Y:S01]  /*2270*/  IMAD R0, R0, -0x40, R7 ;  /* 0xffffffc000007824 */ /* 0x000fe200078e0207 */
[----:B------:R-:W-:Y:S01]  /*2280*/  LOP3.LUT R6, R11, 0x6, R6, 0xf8, !PT ;  /* 0x000000060b067812 */ /* 0x000fe200078ef806 */
[----:B------:R-:W-:Y:S01]  /*2290*/  IMAD.WIDE R96, R96, 0x100, RZ ;  /* 0x0000010060607825 */ /* 0x000fe200078e02ff */
[----:B------:R-:W-:Y:S01]  /*22a0*/  ISETP.GE.OR P0, PT, R5, UR7, P0 ;  /* 0x0000000705007c0c */ /* 0x000fe20008706670 */
[----:B------:R-:W-:Y:S01]  /*22b0*/  UIMAD UR39, UR4, -0x3, UR39 ;  /* 0xfffffffd042778a4 */ /* 0x000fe2000f8e0227 */
[----:B------:R-:W-:Y:S01]  /*22c0*/  SHF.R.S32.HI R7, RZ, 0x1f, R6 ;  /* 0x0000001fff077819 */ /* 0x000fe20000011406 */
[----:B------:R-:W-:Y:S01]  /*22d0*/  IMAD R13, R89, UR9, R8 ;  /* 0x00000009590d7c24 */ /* 0x000fe2000f8e0208 */
[----:B------:R-:W-:Y:S01]  /*22e0*/  LOP3.LUT R113, R96, R3, R4, 0xfe, !PT ;  /* 0x0000000360717212 */ /* 0x000fe200078efe04 */
[----:B------:R-:W-:Y:S01]  /*22f0*/  @UP1 ULOP3.LUT UR38, UR38, 0x1, UR4, 0x78, !UPT ;  /* 0x0000000126261892 */ /* 0x000fe2000f8e7804 */
[----:B------:R-:W-:Y:S01]  /*2300*/  IADD3 R3, -R5, UR7, R0 ;  /* 0x0000000705037c10 */ /* 0x000fe2000fffe100 */
[----:B------:R-:W-:-:S04]  /*2310*/  IMAD.WIDE.U32 R8, R89, UR8, R6 ;  /* 0x0000000859087c25 */ /* 0x000fc8000f8e0006 */
[----:B------:R-:W-:Y:S02]  /*2320*/  IMAD.IADD R9, R9, 0x1, R13 ;  /* 0x0000000109097824 */ /* 0x000fe400078e020d */
[----:B------:R-:W-:Y:S02]  /*2330*/  IMAD.IADD R4, R10, 0x1, -R11 ;  /* 0x000000010a047824 */ /* 0x000fe400078e0a0b */
[----:B------:R-:W-:Y:S01]  /*2340*/  IMAD.MOV.U32 R0, RZ, RZ, -0x1 ;  /* 0xffffffffff007424 */ /* 0x000fe200078e00ff */
[----:B------:R-:W-:Y:S06]  /*2350*/  @P0 BRA `(.L_x_34) ;  /* 0x0000004c00780947 */ /* 0x000fec0003800000 */
[----:B------:R-:W0:Y:S01]  /*2360*/  LDC.64 R12, c[0x0][0x5c8] ;  /* 0x00017200ff0c7b82 */ /* 0x000e220000000a00 */
[----:B-----5:R-:W-:Y:S01]  /*2370*/  FSETP.NEU.AND P1, PT, R90, RZ, PT ;  /* 0x000000ff5a00720b */ /* 0x020fe20003f2d000 */
[----:B------:R-:W-:Y:S01]  /*2380*/  BSSY B0, `(.L_x_34) ;  /* 0x00004db000007945 */ /* 0x000fe20003800000 */
[----:B------:R-:W-:-:S04]  /*2390*/  ISETP.GT.AND P6, PT, R4, RZ, PT ;  /* 0x000000ff0400720c */ /* 0x000fc80003fc4270 */
[----:B------:R-:W-:Y:S01]  /*23a0*/  ISETP.GT.AND P0, PT, R3, RZ, P6 ;  /* 0x000000ff0300720c */ /* 0x000fe20003704270 */
[-C--:B0-----:R-:W-:Y:S02]  /*23b0*/  IMAD R10, R97, R12.reuse, RZ ;  /* 0x0000000c610a7224 */ /* 0x081fe400078e02ff */
[----:B------:R-:W-:-:S04]  /*23c0*/  IMAD.WIDE.U32 R104, R113, R12, R8 ;  /* 0x0000000c71687225 */ /* 0x000fc800078e0008 */
[----:B------:R-:W-:-:S04]  /*23d0*/  IMAD R5, R113, R13, R10 ;  /* 0x0000000d71057224 */ /* 0x000fc800078e020a */
[----:B------:R-:W-:Y:S01]  /*23e0*/  IMAD.IADD R95, R105, 0x1, R5 ;  /* 0x00000001695f7824 */ /* 0x000fe200078e0205 */
[----:B------:R-:W-:Y:S06]  /*23f0*/  @!P1 BRA `(.L_x_35) ;  /* 0x0000003400749947 */ /* 0x000fec0003800000 */
[----:B------:R-:W0:Y:S01]  /*2400*/  LDC.64 R14, c[0x0][0x5b8] ;  /* 0x00016e00ff0e7b82 */ /* 0x000e220000000a00 */
[----:B------:R-:W-:-:S07]  /*2410*/  ULDC.64 UR4, c[0x0][0x5c0] ;  /* 0x0001700000047ab9 */ /* 0x000fce0000000a00 */
[----:B------:R-:W1:Y:S08]  /*2420*/  LDC.64 R98, c[0x0][0x5b0] ;  /* 0x00016c00ff627b82 */ /* 0x000e700000000a00 */
[----:B------:R-:W3:Y:S01]  /*2430*/  LDC.64 R10, c[0x0][0x5a8] ;  /* 0x00016a00ff0a7b82 */ /* 0x000ee20000000a00 */
[-C--:B0-----:R-:W-:Y:S02]  /*2440*/  IMAD R8, R21, R14.reuse, RZ ;  /* 0x0000000e15087224 */ /* 0x081fe400078e02ff */
[----:B------:R-:W-:-:S04]  /*2450*/  IMAD.WIDE.U32 R20, R89, R14, R6 ;  /* 0x0000000e59147225 */ /* 0x000fc800078e0006 */
[----:B--2---:R-:W-:Y:S02]  /*2460*/  IMAD R91, R89, R15, R8 ;  /* 0x0000000f595b7224 */ /* 0x004fe400078e0208 */
[-C--:B-1----:R-:W-:Y:S02]  /*2470*/  IMAD R8, R97, R98.reuse, RZ ;  /* 0x0000006261087224 */ /* 0x082fe400078e02ff */
[----:B------:R-:W-:Y:S02]  /*2480*/  IMAD.IADD R93, R21, 0x1, R91 ;  /* 0x00000001155d7824 */ /* 0x000fe400078e025b */
[----:B------:R-:W-:Y:S02]  /*2490*/  IMAD.MOV.U32 R92, RZ, RZ, R20 ;  /* 0x000000ffff5c7224 */ /* 0x000fe400078e0014 */
[C---:B------:R-:W-:Y:S02]  /*24a0*/  IMAD R109, R113.reuse, R99, R8 ;  /* 0x00000063716d7224 */ /* 0x040fe400078e0208 */
[----:B------:R-:W-:-:S04]  /*24b0*/  IMAD.WIDE.U32 R8, R113, R98, R92 ;  /* 0x0000006271087225 */ /* 0x000fc800078e005c */
[----:B------:R-:W-:Y:S01]  /*24c0*/  IMAD.IADD R5, R9, 0x1, R109 ;  /* 0x0000000109057824 */ /* 0x000fe200078e026d */
[----:B---3--:R-:W-:-:S04]  /*24d0*/  LEA R100, P1, R8, R10, 0x1 ;  /* 0x0000000a08647211 */ /* 0x008fc800078208ff */
[----:B------:R-:W-:-:S05]  /*24e0*/  LEA.HI.X R101, R8, R11, R5, 0x1, P1 ;  /* 0x0000000b08657211 */ /* 0x000fca00008f0c05 */
[----:B------:R-:W2:Y:S01]  /*24f0*/  @P0 LDG.E.LTC128B.U16 R5, desc[UR36][R100.64] ;  /* 0x0000002464050981 */ /* 0x000ea2000c1e1520 */
[----:B------:R-:W-:Y:S01]  /*2500*/  LEA R94, P1, R104, UR4, 0x1 ;  /* 0x00000004685e7c11 */ /* 0x000fe2000f8208ff */
[----:B------:R-:W-:Y:S01]  /*2510*/  IMAD.WIDE.U32 R8, R113, R98, R6 ;  /* 0x0000006271087225 */ /* 0x000fe200078e0006 */
[----:B------:R-:W-:Y:S01]  /*2520*/  ISETP.GT.AND P4, PT, R4, 0x1, PT ;  /* 0x000000010400780c */ /* 0x000fe20003f84270 */
[----:B------:R-:W-:Y:S01]  /*2530*/  BSSY B1, `(.L_x_36) ;  /* 0x0000012000017945 */ /* 0x000fe20003800000 */
[----:B------:R-:W-:Y:S01]  /*2540*/  LEA.HI.X R95, R104, UR5, R95, 0x1, P1 ;  /* 0x00000005685f7c11 */ /* 0x000fe200088f0c5f */
[----:B------:R-:W-:Y:S01]  /*2550*/  IMAD.IADD R9, R109, 0x1, R9 ;  /* 0x000000016d097824 */ /* 0x000fe200078e0209 */
[----:B------:R-:W-:Y:S02]  /*2560*/  ISETP.GT.AND P1, PT, R3, RZ, P4 ;  /* 0x000000ff0300720c */ /* 0x000fe40002724270 */
[----:B------:R-:W-:Y:S01]  /*2570*/  P2R R107, PR, RZ, 0x10 ;  /* 0x00000010ff6b7803 */ /* 0x000fe20000000000 */
[----:B------:R-:W-:-:S04]  /*2580*/  IMAD.WIDE.U32 R102, R89, R14, R8 ;  /* 0x0000000e59667225 */ /* 0x000fc800078e0008 */
[----:B------:R-:W-:Y:S01]  /*2590*/  IMAD.IADD R9, R91, 0x1, R103 ;  /* 0x000000015b097824 */ /* 0x000fe200078e0267 */
[----:B------:R-:W-:Y:S02]  /*25a0*/  LEA R8, P2, R102, R10, 0x1 ;  /* 0x0000000a66087211 */ /* 0x000fe400078408ff */
[----:B------:R-:W-:Y:S02]  /*25b0*/  SHF.L.U64.HI R103, R98, 0x3, R99 ;  /* 0x0000000362677819 */ /* 0x000fe40000010263 */
[----:B------:R-:W-:Y:S01]  /*25c0*/  LEA.HI.X R9, R102, R11, R9, 0x1, P2 ;  /* 0x0000000b66097211 */ /* 0x000fe200010f0c09 */
[----:B------:R-:W-:Y:S02]  /*25d0*/  IMAD.SHL.U32 R102, R98, 0x8, RZ ;  /* 0x0000000862667824 */ /* 0x000fe400078e00ff */
[----:B--2---:R-:W-:-:S05]  /*25e0*/  HADD2.F32 R15, -RZ, R5.H0_H0 ;  /* 0x20000005ff0f7230 */ /* 0x004fca0000004100 */
[----:B------:R-:W-:-:S04]  /*25f0*/  FMUL R15, R15, R90 ;  /* 0x0000005a0f0f7220 */ /* 0x000fc80000400000 */
[----:B------:R-:W-:-:S05]  /*2600*/  FFMA R15, R56, R88, R15 ;  /* 0x00000058380f7223 */ /* 0x000fca000000000f */
[----:B------:R-:W-:-:S05]  /*2610*/  F2FP.F16.F32.PACK_AB R15, RZ, R15 ;  /* 0x0000000fff0f723e */ /* 0x000fca00000000ff */
[----:B------:R0:W-:Y:S01]  /*2620*/  @P0 STG.E.U16 desc[UR36][R94.64], R15 ;  /* 0x0000000f5e000986 */ /* 0x0001e2000c101524 */
[----:B------:R-:W-:Y:S05]  /*2630*/  @!P1 BRA `(.L_x_37) ;  /* 0x0000000000049947 */ /* 0x000fea0003800000 */
[----:B------:R1:W5:Y:S02]  /*2640*/  LDG.E.LTC128B.U16 R5, desc[UR36][R8.64+0x2] ;  /* 0x0000022408057981 */ /* 0x000364000c1e1520 */
.L_x_37:
[----:B------:R-:W-:Y:S05]  /*2650*/  BSYNC B1 ;  /* 0x0000000000017941 */ /* 0x000fea0003800000 */
.L_x_36:
[----:B0----5:R-:W-:Y:S01]  /*2660*/  HADD2.F32 R15, -RZ, R5.H0_H0 ;  /* 0x20000005ff0f7230 */ /* 0x021fe20000004100 */
[----:B------:R-:W-:Y:S01]  /*2670*/  ISETP.GT.AND P0, PT, R3, 0x8, P6 ;  /* 0x000000080300780c */ /* 0x000fe20003704270 */
[----:B------:R-:W-:-:S04]  /*2680*/  IMAD.WIDE.U32 R104, R113, R98, R102 ;  /* 0x0000006271687225 */ /* 0x000fc800078e0066 */
[----:B------:R-:W-:Y:S01]  /*2690*/  FMUL R56, R15, R90 ;  /* 0x0000005a0f387220 */ /* 0x000fe20000400000 */
[----:B------:R-:W-:Y:S01]  /*26a0*/  IMAD.IADD R109, R109, 0x1, R105 ;  /* 0x000000016d6d7824 */ /* 0x000fe200078e0269 */
[----:B------:R-:W-:Y:S02]  /*26b0*/  IADD3 R15, P2, R20, R104, RZ ;  /* 0x00000068140f7210 */ /* 0x000fe40007f5e0ff */
[----:B------:R-:W-:-:S03]  /*26c0*/  FFMA R57, R57, R88, R56 ;  /* 0x0000005839397223 */ /* 0x000fc60000000038 */
[----:B------:R-:W-:Y:S01]  /*26d0*/  IMAD.X R100, R109, 0x1, R93, P2 ;  /* 0x000000016d647824 */ /* 0x000fe200010e065d */
[C---:B------:R-:W-:Y:S02]  /*26e0*/  LEA R56, P2, R15.reuse, R10, 0x1 ;  /* 0x0000000a0f387211 */ /* 0x040fe400078408ff */
[----:B------:R-:W-:Y:S02]  /*26f0*/  F2FP.F16.F32.PACK_AB R101, RZ, R57 ;  /* 0x00000039ff65723e */ /* 0x000fe400000000ff */
[----:B------:R-:W-:Y:S02]  /*2700*/  LEA.HI.X R57, R15, R11, R100, 0x1, P2 ;  /* 0x0000000b0f397211 */ /* 0x000fe400010f0c64 */
[----:B------:R-:W-:Y:S01]  /*2710*/  PRMT R15, R5, 0x7610, R15 ;  /* 0x00007610050f7816 */ /* 0x000fe2000000000f */
[----:B------:R0:W-:Y:S05]  /*2720*/  @P1 STG.E.U16 desc[UR36][R94.64+0x2], R101 ;  /* 0x000002655e001986 */ /* 0x0001ea000c101524 */
[----:B------:R2:W3:Y:S01]  /*2730*/  @P0 LDG.E.LTC128B.U16 R15, desc[UR36][R56.64] ;  /* 0x00000024380f0981 */ /* 0x0004e2000c1e1520 */
[----:B------:R-:W-:Y:S01]  /*2740*/  IADD3 R104, P1, R6, R104, RZ ;  /* 0x0000006806687210 */ /* 0x000fe20007f3e0ff */
[----:B------:R-:W-:Y:S01]  /*2750*/  BSSY B1, `(.L_x_38) ;  /* 0x0000012000017945 */ /* 0x000fe20003800000 */
[----:B------:R-:W-:-:S03]  /*2760*/  SHF.L.U64.HI R111, R12, 0x4, R13 ;  /* 0x000000040c6f7819 */ /* 0x000fc6000001020d */
[----:B------:R-:W-:Y:S01]  /*2770*/  IMAD.X R105, R7, 0x1, R109, P1 ;  /* 0x0000000107697824 */ /* 0x000fe200008e066d */
[----:B------:R-:W-:Y:S01]  /*2780*/  ISETP.GT.AND P1, PT, R3, 0x8, P4 ;  /* 0x000000080300780c */ /* 0x000fe20002724270 */
[----:B------:R-:W-:Y:S02]  /*2790*/  IMAD.SHL.U32 R109, R12, 0x10, RZ ;  /* 0x000000100c6d7824 */ /* 0x000fe400078e00ff */
[----:B------:R-:W-:-:S03]  /*27a0*/  IMAD.WIDE.U32 R104, R89, R14, R104 ;  /* 0x0000000e59687225 */ /* 0x000fc600078e0068 */
[----:B------:R-:W-:Y:S02]  /*27b0*/  IADD3 R100, P2, R109, R94, RZ ;  /* 0x0000005e6d647210 */ /* 0x000fe40007f5e0ff */
[----:B--2---:R-:W-:-:S03]  /*27c0*/  LEA R56, P3, R104, R10, 0x1 ;  /* 0x0000000a68387211 */ /* 0x004fc600078608ff */
[----:B0-----:R-:W-:Y:S02]  /*27d0*/  IMAD.X R101, R111, 0x1, R95, P2 ;  /* 0x000000016f657824 */ /* 0x001fe400010e065f */
[----:B---3--:R-:W-:-:S05]  /*27e0*/  HADD2.F32 R5, -RZ, R15.H0_H0 ;  /* 0x2000000fff057230 */ /* 0x008fca0000004100 */
[----:B------:R-:W-:-:S04]  /*27f0*/  FMUL R5, R5, R90 ;  /* 0x0000005a05057220 */ /* 0x000fc80000400000 */
[----:B------:R-:W-:Y:S01]  /*2800*/  FFMA R5, R58, R88, R5 ;  /* 0x000000583a057223 */ /* 0x000fe20000000005 */
[----:B------:R-:W-:-:S04]  /*2810*/  IMAD.IADD R58, R91, 0x1, R105 ;  /* 0x000000015b3a7824 */ /* 0x000fc800078e0269 */
[----:B------:R-:W-:Y:S02]  /*2820*/  F2FP.F16.F32.PACK_AB R5, RZ, R5 ;  /* 0x00000005ff05723e */ /* 0x000fe400000000ff */
[----:B------:R-:W-:-:S03]  /*2830*/  LEA.HI.X R57, R104, R11, R58, 0x1, P3 ;  /* 0x0000000b68397211 */ /* 0x000fc600018f0c3a */
[----:B------:R0:W-:Y:S01]  /*2840*/  @P0 STG.E.U16 desc[UR36][R100.64], R5 ;  /* 0x0000000564000986 */ /* 0x0001e2000c101524 */
[----:B------:R-:W-:Y:S05]  /*2850*/  @!P1 BRA `(.L_x_39) ;  /* 0x0000000000049947 */ /* 0x000fea0003800000 */
[----:B------:R2:W5:Y:S02]  /*2860*/  LDG.E.LTC128B.U16 R15, desc[UR36][R56.64+0x2] ;  /* 0x00000224380f7981 */ /* 0x000564000c1e1520 */
.L_x_39:
[----:B------:R-:W-:Y:S05]  /*2870*/  BSYNC B1 ;  /* 0x0000000000017941 */ /* 0x000fea0003800000 */
.L_x_38:
[----:B0----5:R-:W-:Y:S01]  /*2880*/  HADD2.F32 R5, -RZ, R15.H0_H0 ;  /* 0x2000000fff057230 */ /* 0x021fe20000004100 */
[----:B------:R-:W-:Y:S01]  /*2890*/  ISETP.GT.AND P4, PT, R4, 0x8, PT ;  /* 0x000000080400780c */ /* 0x000fe20003f84270 */
[----:B------:R-:W-:Y:S01]  /*28a0*/  BSSY B1, `(.L_x_40) ;  /* 0x000000d000017945 */ /* 0x000fe20003800000 */
[----:B------:R-:W-:Y:S02]  /*28b0*/  PRMT R104, R15, 0x7610, R104 ;  /* 0x000076100f687816 */ /* 0x000fe40000000068 */
[----:B------:R-:W-:Y:S01]  /*28c0*/  FMUL R58, R5, R90 ;  /* 0x0000005a053a7220 */ /* 0x000fe20000400000 */
[----:B------:R-:W-:Y:S02]  /*28d0*/  ISETP.GT.AND P0, PT, R3, RZ, P4 ;  /* 0x000000ff0300720c */ /* 0x000fe40002704270 */
[----:B------:R-:W-:Y:S01]  /*28e0*/  P2R R108, PR, RZ, 0x10 ;  /* 0x00000010ff6c7803 */ /* 0x000fe20000000000 */
[----:B------:R-:W-:Y:S01]  /*28f0*/  FFMA R58, R59, R88, R58 ;  /* 0x000000583b3a7223 */ /* 0x000fe2000000003a */
[----:B------:R-:W-:-:S04]  /*2900*/  IMAD.MOV.U32 R59, RZ, RZ, R101 ;  /* 0x000000ffff3b7224 */ /* 0x000fc800078e0065 */
[----:B------:R-:W-:-:S04]  /*2910*/  F2FP.F16.F32.PACK_AB R58, RZ, R58 ;  /* 0x0000003aff3a723e */ /* 0x000fc800000000ff */
[----:B------:R-:W-:Y:S01]  /*2920*/  PRMT R5, R58, 0x7610, R5 ;  /* 0x000076103a057816 */ /* 0x000fe20000000005 */
[----:B------:R-:W-:-:S05]  /*2930*/  IMAD.MOV.U32 R58, RZ, RZ, R100 ;  /* 0x000000ffff3a7224 */ /* 0x000fca00078e0064 */
[----:B------:R0:W-:Y:S01]  /*2940*/  @P1 STG.E.U16 desc[UR36][R58.64+0x2], R5 ;  /* 0x000002053a001986 */ /* 0x0001e2000c101524 */
[----:B------:R-:W-:Y:S05]  /*2950*/  @!P0 BRA `(.L_x_41) ;  /* 0x0000000000048947 */ /* 0x000fea0003800000 */
[----:B------:R3:W5:Y:S02]  /*2960*/  LDG.E.LTC128B.U16 R104, desc[UR36][R8.64+0x10] ;  /* 0x0000102408687981 */ /* 0x000764000c1e1520 */
.L_x_41:
[----:B------:R-:W-:Y:S05]  /*2970*/  BSYNC B1 ;  /* 0x0000000000017941 */ /* 0x000fea0003800000 */
.L_x_40:
[----:B-----5:R-:W-:Y:S01]  /*2980*/  HADD2.F32 R15, -RZ, R104.H0_H0 ;  /* 0x20000068ff0f7230 */ /* 0x020fe20000004100 */
[----:B------:R-:W-:Y:S01]  /*2990*/  ISETP.GT.AND P3, PT, R4, 0x9, PT ;  /* 0x000000090400780c */ /* 0x000fe20003f64270 */
[C---:B0-----:R-:W-:Y:S01]  /*29a0*/  IMAD.SHL.U32 R5, R12.reuse, 0x100, RZ ;  /* 0x000001000c057824 */ /* 0x041fe200078e00ff */
[----:B------:R-:W-:Y:S02]  /*29b0*/  BSSY B1, `(.L_x_42) ;  /* 0x000000c000017945 */ /* 0x000fe40003800000 */
[----:B------:R-:W-:Y:S01]  /*29c0*/  FMUL R105, R15, R90 ;  /* 0x0000005a0f697220 */ /* 0x000fe20000400000 */
[----:B------:R-:W-:Y:S02]  /*29d0*/  SHF.L.U64.HI R15, R12, 0x8, R13 ;  /* 0x000000080c0f7819 */ /* 0x000fe4000001020d */
[----:B------:R-:W-:Y:S01]  /*29e0*/  IADD3 R12, P1, P2, R5, R94, R109 ;  /* 0x0000005e050c7210 */ /* 0x000fe20007a3e06d */
[----:B------:R-:W-:Y:S01]  /*29f0*/  FFMA R105, R60, R88, R105 ;  /* 0x000000583c697223 */ /* 0x000fe20000000069 */
[----:B------:R-:W-:-:S02]  /*2a00*/  P2R R109, PR, RZ, 0x8 ;  /* 0x00000008ff6d7803 */ /* 0x000fc40000000000 */
[----:B------:R-:W-:Y:S02]  /*2a10*/  IADD3.X R13, R15, R95, R111, P1, P2 ;  /* 0x0000005f0f0d7210 */ /* 0x000fe40000fe446f */
[----:B------:R-:W-:Y:S02]  /*2a20*/  F2FP.F16.F32.PACK_AB R105, RZ, R105 ;  /* 0x00000069ff69723e */ /* 0x000fe400000000ff */
[----:B------:R-:W-:-:S03]  /*2a30*/  ISETP.GT.AND P1, PT, R3, RZ, P3 ;  /* 0x000000ff0300720c */ /* 0x000fc60001f24270 */
[----:B------:R0:W-:Y:S10]  /*2a40*/  @P0 STG.E.U16 desc[UR36][R94.64+0x10], R105 ;  /* 0x000010695e000986 */ /* 0x0001f4000c101524 */
[----:B------:R-:W-:Y:S05]  /*2a50*/  @!P1 BRA `(.L_x_43) ;  /* 0x0000000000049947 */ /* 0x000fea0003800000 */
[----:B------:R4:W5:Y:S02]  /*2a60*/  LDG.E.LTC128B.U16 R104, desc[UR36][R8.64+0x12] ;  /* 0x0000122408687981 */ /* 0x000964000c1e1520 */
.L_x_43:
[----:B------:R-:W-:Y:S05]  /*2a70*/  BSYNC B1 ;  /* 0x0000000000017941 */ /* 0x000fea0003800000 */
.L_x_42:
[----:B0----5:R-:W-:Y:S01]  /*2a80*/  HADD2.F32 R105, -RZ, R104.H0_H0 ;  /* 0x20000068ff697230 */ /* 0x021fe20000004100 */
[----:B------:R-:W-:Y:S01]  /*2a90*/  ISETP.GT.AND P0, PT, R3, 0x8, P4 ;  /* 0x000000080300780c */ /* 0x000fe20002704270 */
[----:B------:R-:W-:Y:S03]  /*2aa0*/  BSSY B1, `(.L_x_44) ;  /* 0x000000a000017945 */ /* 0x000fe60003800000 */
[----:B------:R-:W-:-:S04]  /*2ab0*/  FMUL R60, R105, R90 ;  /* 0x0000005a693c7220 */ /* 0x000fc80000400000 */
[----:B------:R-:W-:Y:S01]  /*2ac0*/  FFMA R60, R61, R88, R60 ;  /* 0x000000583d3c7223 */ /* 0x000fe2000000003c */
[----:B------:R-:W-:-:S04]  /*2ad0*/  @P1 IMAD.MOV.U32 R61, RZ, RZ, R95 ;  /* 0x000000ffff3d1224 */ /* 0x000fc800078e005f */
[----:B------:R-:W-:-:S04]  /*2ae0*/  F2FP.F16.F32.PACK_AB R60, RZ, R60 ;  /* 0x0000003cff3c723e */ /* 0x000fc800000000ff */
[----:B------:R-:W-:Y:S01]  /*2af0*/  PRMT R105, R60, 0x7610, R105 ;  /* 0x000076103c697816 */ /* 0x000fe20000000069 */
[----:B------:R-:W-:-:S05]  /*2b00*/  @P1 IMAD.MOV.U32 R60, RZ, RZ, R94 ;  /* 0x000000ffff3c1224 */ /* 0x000fca00078e005e */
[----:B------:R0:W-:Y:S01]  /*2b10*/  @P1 STG.E.U16 desc[UR36][R60.64+0x12], R105 ;  /* 0x000012693c001986 */ /* 0x0001e2000c101524 */
[----:B------:R-:W-:Y:S05]  /*2b20*/  @!P0 BRA `(.L_x_45) ;  /* 0x0000000000048947 */ /* 0x000fea0003800000 */
[----:B------:R0:W5:Y:S02]  /*2b30*/  LDG.E.LTC128B.U16 R104, desc[UR36][R56.64+0x10] ;  /* 0x0000102438687981 */ /* 0x000164000c1e1520 */
.L_x_45:
[----:B------:R-:W-:Y:S05]  /*2b40*/  BSYNC B1 ;  /* 0x0000000000017941 */ /* 0x000fea0003800000 */
.L_x_44:
[----:B0----5:R-:W-:Y:S01]  /*2b50*/  HADD2.F32 R61, -RZ, R104.H0_H0 ;  /* 0x20000068ff3d7230 */ /* 0x021fe20000004100 */
[----:B------:R-:W-:Y:S01]  /*2b60*/  ISETP.GT.AND P1, PT, R3, 0x8, P3 ;  /* 0x000000080300780c */ /* 0x000fe20001f24270 */
[----:B------:R-:W-:Y:S03]  /*2b70*/  BSSY B1, `(.L_x_46) ;  /* 0x0000007000017945 */ /* 0x000fe60003800000 */
[----:B------:R-:W-:-:S04]  /*2b80*/  FMUL R61, R61, R90 ;  /* 0x0000005a3d3d7220 */ /* 0x000fc80000400000 */
[----:B------:R-:W-:-:S05]  /*2b90*/  FFMA R61, R62, R88, R61 ;  /* 0x000000583e3d7223 */ /* 0x000fca000000003d */
[----:B------:R-:W-:-:S05]  /*2ba0*/  F2FP.F16.F32.PACK_AB R61, RZ, R61 ;  /* 0x0000003dff3d723e */ /* 0x000fca00000000ff */
[----:B------:R0:W-:Y:S01]  /*2bb0*/  @P0 STG.E.U16 desc[UR36][R58.64+0x10], R61 ;  /* 0x0000103d3a000986 */ /* 0x0001e2000c101524 */
[----:B------:R-:W-:Y:S05]  /*2bc0*/  @!P1 BRA `(.L_x_47) ;  /* 0x0000000000049947 */ /* 0x000fea0003800000 */
[----:B------:R0:W5:Y:S02]  /*2bd0*/  LDG.E.LTC128B.U16 R104, desc[UR36][R56.64+0x12] ;  /* 0x0000122438687981 */ /* 0x000164000c1e1520 */
.L_x_47:
[----:B------:R-:W-:Y:S05]  /*2be0*/  BSYNC B1 ;  /* 0x0000000000017941 */ /* 0x000fea0003800000 */
.L_x_46:
[----:B0----5:R-:W-:Y:S01]  /*2bf0*/  HADD2.F32 R61, -RZ, R104.H0_H0 ;  /* 0x20000068ff3d7230 */ /* 0x021fe20000004100 */
[----:B------:R-:W-:Y:S01]  /*2c00*/  IADD3 R113, P0, R113, 0x80, RZ ;  /* 0x0000008071717810 */ /* 0x000fe20007f1e0ff */
[----:B------:R-:W-:Y:S01]  /*2c10*/  BSSY B1, `(.L_x_48) ;  /* 0x000000b000017945 */ /* 0x000fe20003800000 */
[----:B------:R-:W-:Y:S02]  /*2c20*/  ISETP.GT.AND P2, PT, R4, 0x10, PT ;  /* 0x000000100400780c */ /* 0x000fe40003f44270 */
[----:B------:R-:W-:Y:S01]  /*2c30*/  FMUL R60, R61, R90 ;  /* 0x0000005a3d3c7220 */ /* 0x000fe20000400000 */
[----:B------:R-:W-:Y:S01]  /*2c40*/  IMAD.X R97, RZ, RZ, R97, P0 ;  /* 0x000000ffff617224 */ /* 0x000fe200000e0661 */
[----:B------:R-:W-:Y:S02]  /*2c50*/  ISETP.GT.AND P0, PT, R3, RZ, P2 ;  /* 0x000000ff0300720c */ /* 0x000fe40001704270 */
[----:B------:R-:W-:Y:S01]  /*2c60*/  FFMA R60, R63, R88, R60 ;  /* 0x000000583f3c7223 */ /* 0x000fe2000000003c */
[----:B------:R-:W-:-:S04]  /*2c70*/  P2R R105, PR, RZ, 0x4 ;  /* 0x00000004ff697803 */ /* 0x000fc80000000000 */
[----:B------:R-:W-:-:S05]  /*2c80*/  F2FP.F16.F32.PACK_AB R60, RZ, R60 ;  /* 0x0000003cff3c723e */ /* 0x000fca00000000ff */
[----:B------:R0:W-:Y:S01]  /*2c90*/  @P1 STG.E.U16 desc[UR36][R58.64+0x12], R60 ;  /* 0x0000123c3a001986 */ /* 0x0001e2000c101524 */
[----:B------:R-:W-:Y:S05]  /*2ca0*/  @!P0 BRA `(.L_x_49) ;  /* 0x0000000000048947 */ /* 0x000fea0003800000 */
[----:B------:R0:W5:Y:S02]  /*2cb0*/  LDG.E.LTC128B.U16 R104, desc[UR36][R8.64+0x20] ;  /* 0x0000202408687981 */ /* 0x000164000c1e1520 */
.L_x_49:
[----:B------:R-:W-:Y:S05]  /*2cc0*/  BSYNC B1 ;  /* 0x0000000000017941 */ /* 0x000fea0003800000 */
.L_x_48:
[----:B-----5:R-:W-:Y:S01]  /*2cd0*/  HADD2.F32 R21, -RZ, R104.H0_H0 ;  /* 0x20000068ff157230 */ /* 0x020fe20000004100 */
[----:B------:R-:W-:Y:S01]  /*2ce0*/  ISETP.GT.AND P1, PT, R4, 0x11, PT ;  /* 0x000000110400780c */ /* 0x000fe20003f24270 */
[-C--:B0-----:R-:W-:Y:S01]  /*2cf0*/  IMAD R60, R97, R98.reuse, RZ ;  /* 0x00000062613c7224 */ /* 0x081fe200078e02ff */
[----:B------:R-:W-:Y:S01]  /*2d00*/  BSSY B1, `(.L_x_50) ;  /* 0x0000021000017945 */ /* 0x000fe20003800000 */
[----:B------:R-:W-:-:S04]  /*2d10*/  IMAD.WIDE.U32 R62, R113, R98, R6 ;  /* 0x00000062713e7225 */ /* 0x000fc800078e0006 */
[----:B------:R-:W-:Y:S01]  /*2d20*/  FMUL R21, R21, R90 ;  /* 0x0000005a15157220 */ /* 0x000fe20000400000 */
[----:B------:R-:W-:-:S03]  /*2d30*/  IMAD R111, R113, R99, R60 ;  /* 0x00000063716f7224 */ /* 0x000fc600078e023c */
[----:B------:R-:W-:Y:S01]  /*2d40*/  FFMA R21, R64, R88, R21 ;  /* 0x0000005840157223 */ /* 0x000fe20000000015 */
[----:B------:R-:W-:-:S04]  /*2d50*/  IMAD.WIDE.U32 R60, R113, R98, R92 ;  /* 0x00000062713c7225 */ /* 0x000fc800078e005c */
[----:B------:R-:W-:Y:S01]  /*2d60*/  F2FP.F16.F32.PACK_AB R21, RZ, R21 ;  /* 0x00000015ff15723e */ /* 0x000fe200000000ff */
[----:B------:R-:W-:Y:S02]  /*2d70*/  IMAD.IADD R63, R111, 0x1, R63 ;  /* 0x000000016f3f7824 */ /* 0x000fe400078e023f */
[----:B------:R-:W-:Y:S01]  /*2d80*/  IMAD.WIDE.U32 R98, R113, R98, R102 ;  /* 0x0000006271627225 */ /* 0x000fe200078e0066 */
[----:B------:R-:W-:-:S03]  /*2d90*/  PRMT R97, R21, 0x7610, R97 ;  /* 0x0000761015617816 */ /* 0x000fc60000000061 */
[----:B------:R-:W-:Y:S02]  /*2da0*/  IMAD.IADD R21, R61, 0x1, R111 ;  /* 0x000000013d157824 */ /* 0x000fe400078e026f */
[----:B------:R0:W-:Y:S01]  /*2db0*/  @P0 STG.E.U16 desc[UR36][R94.64+0x20], R97 ;  /* 0x000020615e000986 */ /* 0x0001e2000c101524 */
[----:B------:R-:W-:Y:S02]  /*2dc0*/  IMAD.IADD R111, R111, 0x1, R99 ;  /* 0x000000016f6f7824 */ /* 0x000fe400078e0263 */
[----:B0-----:R-:W-:Y:S01]  /*2dd0*/  IMAD.WIDE.U32 R96, R89, R14, R62 ;  /* 0x0000000e59607225 */ /* 0x001fe200078e003e */
[----:B------:R-:W-:-:S04]  /*2de0*/  LEA R62, P0, R60, R10, 0x1 ;  /* 0x0000000a3c3e7211 */ /* 0x000fc800078008ff */
[----:B------:R-:W-:Y:S01]  /*2df0*/  LEA.HI.X R63, R60, R11, R21, 0x1, P0 ;  /* 0x0000000b3c3f7211 */ /* 0x000fe200000f0c15 */
[----:B------:R-:W-:Y:S01]  /*2e00*/  IMAD.IADD R21, R91, 0x1, R97 ;  /* 0x000000015b157824 */ /* 0x000fe200078e0261 */
[----:B------:R-:W-:-:S04]  /*2e10*/  LEA R60, P0, R96, R10, 0x1 ;  /* 0x0000000a603c7211 */ /* 0x000fc800078008ff */
[----:B------:R-:W-:Y:S02]  /*2e20*/  LEA.HI.X R61, R96, R11, R21, 0x1, P0 ;  /* 0x0000000b603d7211 */ /* 0x000fe400000f0c15 */
[----:B------:R-:W-:-:S05]  /*2e30*/  IADD3 R64, P0, R20, R98, RZ ;  /* 0x0000006214407210 */ /* 0x000fca0007f1e0ff */
[----:B------:R-:W-:Y:S01]  /*2e40*/  IMAD.X R92, R111, 0x1, R93, P0 ;  /* 0x000000016f5c7824 */ /* 0x000fe200000e065d */
[----:B------:R-:W-:-:S05]  /*2e50*/  IADD3 R20, P0, R6, R98, RZ ;  /* 0x0000006206147210 */ /* 0x000fca0007f1e0ff */
[----:B------:R-:W-:Y:S01]  /*2e60*/  IMAD.X R21, R7, 0x1, R111, P0 ;  /* 0x0000000107157824 */ /* 0x000fe200000e066f */
[----:B------:R-:W-:Y:S01]  /*2e70*/  LEA R6, P0, R64, R10, 0x1 ;  /* 0x0000000a40067211 */ /* 0x000fe200078008ff */
[----:B------:R-:W-:-:S03]  /*2e80*/  IMAD.WIDE.U32 R20, R89, R14, R20 ;  /* 0x0000000e59147225 */ /* 0x000fc600078e0014 */
[----:B------:R-:W-:Y:S02]  /*2e90*/  LEA.HI.X R7, R64, R11, R92, 0x1, P0 ;  /* 0x0000000b40077211 */ /* 0x000fe400000f0c5c */
[----:B------:R-:W-:Y:S01]  /*2ea0*/  P2R R89, PR, RZ, 0x2 ;  /* 0x00000002ff597803 */ /* 0x000fe20000000000 */
[----:B------:R-:W-:Y:S01]  /*2eb0*/  IMAD.IADD R91, R91, 0x1, R21 ;  /* 0x000000015b5b7824 */ /* 0x000fe200078e0215 */
[----:B------:R-:W-:-:S04]  /*2ec0*/  LEA R10, P0, R20, R10, 0x1 ;  /* 0x0000000a140a7211 */ /* 0x000fc800078008ff */
[----:B------:R-:W-:Y:S02]  /*2ed0*/  LEA.HI.X R11, R20, R11, R91, 0x1, P0 ;  /* 0x0000000b140b7211 */ /* 0x000fe400000f0c5b */
[----:B------:R-:W-:-:S13]  /*2ee0*/  ISETP.GT.AND P0, PT, R3, RZ, P1 ;  /* 0x000000ff0300720c */ /* 0x000fda0000f04270 */
[----:B------:R-:W-:Y:S05]  /*2ef0*/  @!P0 BRA `(.L_x_51) ;  /* 0x0000000000048947 */ /* 0x000fea0003800000 */
[----:B------:R0:W5:Y:S02]  /*2f00*/  LDG.E.LTC128B.U16 R104, desc[UR36][R8.64+0x22] ;  /* 0x0000222408687981 */ /* 0x000164000c1e1520 */
.L_x_51:
[----:B------:R-:W-:Y:S05]  /*2f10*/  BSYNC B1 ;  /* 0x0000000000017941 */ /* 0x000fea0003800000 */
.L_x_50:
[----:B-----5:R-:W-:Y:S01]  /*2f20*/  HADD2.F32 R21, -RZ, R104.H0_H0 ;  /* 0x20000068ff157230 */ /* 0x020fe20000004100 */
[----:B------:R-:W-:Y:S01]  /*2f30*/  BSSY B1, `(.L_x_52) ;  /* 0x000000a000017945 */ /* 0x000fe20003800000 */
[----:B------:R-:W-:-:S03]  /*2f40*/  @P0 IMAD.MOV.U32 R20, RZ, RZ, R94 ;  /* 0x000000ffff140224 */ /* 0x000fc600078e005e */
[----:B------:R-:W-:Y:S01]  /*2f50*/  FMUL R14, R21, R90 ;  /* 0x0000005a150e7220 */ /* 0x000fe20000400000 */
[----:B------:R-:W-:-:S03]  /*2f60*/  @P0 IMAD.MOV.U32 R21, RZ, RZ, R95 ;  /* 0x000000ffff150224 */ /* 0x000fc600078e005f */
[----:B------:R-:W-:-:S05]  /*2f70*/  FFMA R14, R65, R88, R14 ;  /* 0x00000058410e7223 */ /* 0x000fca000000000e */
[----:B------:R-:W-:-:S05]  /*2f80*/  F2FP.F16.F32.PACK_AB R14, RZ, R14 ;  /* 0x0000000eff0e723e */ /* 0x000fca00000000ff */
[----:B------:R0:W-:Y:S01]  /*2f90*/  @P0 STG.E.U16 desc[UR36][R20.64+0x22], R14 ;  /* 0x0000220e14000986 */ /* 0x0001e2000c101524 */
[----:B------:R-:W-:-:S13]  /*2fa0*/  ISETP.GT.AND P0, PT, R3, 0x8, P2 ;  /* 0x000000080300780c */ /* 0x000fda0001704270 */
[----:B0-----:R-:W-:Y:S05]  /*2fb0*/  @!P0 BRA `(.L_x_53) ;  /* 0x0000000000048947 */ /* 0x001fea0003800000 */
[----:B------:R0:W5:Y:S02]  /*2fc0*/  LDG.E.LTC128B.U16 R104, desc[UR36][R56.64+0x20] ;  /* 0x0000202438687981 */ /* 0x000164000c1e1520 */
.L_x_53:
[----:B------:R-:W-:Y:S05]  /*2fd0*/  BSYNC B1 ;  /* 0x0000000000017941 */ /* 0x000fea0003800000 */
.L_x_52:
[----:B-----5:R-:W-:Y:S01]  /*2fe0*/  HADD2.F32 R21, -RZ, R104.H0_H0 ;  /* 0x20000068ff157230 */ /* 0x020fe20000004100 */
[----:B------:R-:W-:Y:S04]  /*2ff0*/  BSSY B1, `(.L_x_54) ;  /* 0x0000008000017945 */ /* 0x000fe80003800000 */
[----:B------:R-:W-:-:S04]  /*3000*/  FMUL R21, R21, R90 ;  /* 0x0000005a15157220 */ /* 0x000fc80000400000 */
[----:B------:R-:W-:-:S05]  /*3010*/  FFMA R21, R66, R88, R21 ;  /* 0x0000005842157223 */ /* 0x000fca0000000015 */
[----:B------:R-:W-:-:S05]  /*3020*/  F2FP.F16.F32.PACK_AB R21, RZ, R21 ;  /* 0x00000015ff15723e */ /* 0x000fca00000000ff */
[----:B------:R0:W-:Y:S01]  /*3030*/  @P0 STG.E.U16 desc[UR36][R58.64+0x20], R21 ;  /* 0x000020153a000986 */ /* 0x0001e2000c101524 */
[----:B------:R-:W-:-:S13]  /*3040*/  ISETP.GT.AND P0, PT, R3, 0x8, P1 ;  /* 0x000000080300780c */ /* 0x000fda0000f04270 */
[----:B0-----:R-:W-:Y:S05]  /*3050*/  @!P0 BRA `(.L_x_55) ;  /* 0x0000000000048947 */ /* 0x001fea0003800000 */
[----:B------:R0:W5:Y:S02]  /*3060*/  LDG.E.LTC128B.U16 R104, desc[UR36][R56.64+0x22] ;  /* 0x0000222438687981 */ /* 0x000164000c1e1520 */
.L_x_55:
[----:B------:R-:W-:Y:S05]  /*3070*/  BSYNC B1 ;  /* 0x0000000000017941 */ /* 0x000fea0003800000 */
.L_x_54:
[----:B-----5:R-:W-:Y:S01]  /*3080*/  HADD2.F32 R21, -RZ, R104.H0_H0 ;  /* 0x20000068ff157230 */ /* 0x020fe20000004100 */
[----:B------:R-:W-:Y:S01]  /*3090*/  ISETP.GT.AND P2, PT, R4, 0x18, PT ;  /* 0x000000180400780c */ /* 0x000fe20003f44270 */
[----:B------:R-:W-:Y:S03]  /*30a0*/  BSSY B1, `(.L_x_56) ;  /* 0x0000009000017945 */ /* 0x000fe60003800000 */
[----:B------:R-:W-:Y:S01]  /*30b0*/  FMUL R14, R21, R90 ;  /* 0x0000005a150e7220 */ /* 0x000fe20000400000 */
[----:B------:R-:W-:-:S03]  /*30c0*/  P2R R91, PR, RZ, 0x4 ;  /* 0x00000004ff5b7803 */ /* 0x000fc60000000000 */
[----:B------:R-:W-:-:S05]  /*30d0*/  FFMA R14, R67, R88, R14 ;  /* 0x00000058430e7223 */ /* 0x000fca000000000e */
[----:B------:R-:W-:-:S05]  /*30e0*/  F2FP.F16.F32.PACK_AB R14, RZ, R14 ;  /* 0x0000000eff0e723e */ /* 0x000fca00000000ff */
[----:B------:R0:W-:Y:S01]  /*30f0*/  @P0 STG.E.U16 desc[UR36][R58.64+0x22], R14 ;  /* 0x0000220e3a000986 */ /* 0x0001e2000c101524 */
[----:B------:R-:W-:-:S13]  /*3100*/  ISETP.GT.AND P0, PT, R3, RZ, P2 ;  /* 0x000000ff0300720c */ /* 0x000fda0001704270 */
[----:B0-----:R-:W-:Y:S05]  /*3110*/  @!P0 BRA `(.L_x_57) ;  /* 0x0000000000048947 */ /* 0x001fea0003800000 */
[----:B------:R0:W5:Y:S02]  /*3120*/  LDG.E.LTC128B.U16 R104, desc[UR36][R8.64+0x30] ;  /* 0x0000302408687981 */ /* 0x000164000c1e1520 */
.L_x_57:
[----:B------:R-:W-:Y:S05]  /*3130*/  BSYNC B1 ;  /* 0x0000000000017941 */ /* 0x000fea0003800000 */
.L_x_56:
[----:B-----5:R-:W-:Y:S01]  /*3140*/  HADD2.F32 R21, -RZ, R104.H0_H0 ;  /* 0x20000068ff157230 */ /* 0x020fe20000004100 */
[----:B------:R-:W-:Y:S01]  /*3150*/  ISETP.GT.AND P1, PT, R4, 0x19, PT ;  /* 0x000000190400780c */ /* 0x000fe20003f24270 */
[----:B------:R-:W-:Y:S01]  /*3160*/  @P0 IMAD.MOV.U32 R20, RZ, RZ, R94 ;  /* 0x000000ffff140224 */ /* 0x000fe200078e005e */
[----:B------:R-:W-:Y:S02]  /*3170*/  BSSY B1, `(.L_x_58) ;  /* 0x000000b000017945 */ /* 0x000fe40003800000 */
[----:B------:R-:W-:-:S04]  /*3180*/  FMUL R21, R21, R90 ;  /* 0x0000005a15157220 */ /* 0x000fc80000400000 */
[----:B------:R-:W-:Y:S01]  /*3190*/  FFMA R21, R68, R88, R21 ;  /* 0x0000005844157223 */ /* 0x000fe20000000015 */
[----:B------:R-:W-:-:S04]  /*31a0*/  P2R R68, PR, RZ, 0x2 ;  /* 0x00000002ff447803 */ /* 0x000fc80000000000 */
[----:B------:R-:W-:-:S04]  /*31b0*/  F2FP.F16.F32.PACK_AB R21, RZ, R21 ;  /* 0x00000015ff15723e */ /* 0x000fc800000000ff */
[----:B------:R-:W-:Y:S01]  /*31c0*/  PRMT R14, R21, 0x7610, R14 ;  /* 0x00007610150e7816 */ /* 0x000fe2000000000e */
[----:B------:R-:W-:-:S05]  /*31d0*/  @P0 IMAD.MOV.U32 R21, RZ, RZ, R95 ;  /* 0x000000ffff150224 */ /* 0x000fca00078e005f */
[----:B------:R0:W-:Y:S01]  /*31e0*/  @P0 STG.E.U16 desc[UR36][R20.64+0x30], R14 ;  /* 0x0000300e14000986 */ /* 0x0001e2000c101524 */
[----:B------:R-:W-:-:S13]  /*31f0*/  ISETP.GT.AND P0, PT, R3, RZ, P1 ;  /* 0x000000ff0300720c */ /* 0x000fda0000f04270 */
[----:B0-----:R-:W-:Y:S05]  /*3200*/  @!P0 BRA `(.L_x_59) ;  /* 0x0000000000048947 */ /* 0x001fea0003800000 */
[----:B------:R0:W5:Y:S02]  /*3210*/  LDG.E.LTC128B.U16 R104, desc[UR36][R8.64+0x32] ;  /* 0x0000322408687981 */ /* 0x000164000c1e1520 */
.L_x_59:
[----:B------:R-:W-:Y:S05]  /*3220*/  BSYNC B1 ;  /* 0x0000000000017941 */ /* 0x000fea0003800000 */
.L_x_58:
        /* <DEDUP_REMOVED lines=11> */
.L_x_61:
[----:B------:R-:W-:Y:S05]  /*32e0*/  BSYNC B1 ;  /* 0x0000000000017941 */ /* 0x000fea0003800000 */
.L_x_60:
        /* <DEDUP_REMOVED lines=9> */
.L_x_63:
[----:B------:R-:W-:Y:S05]  /*3380*/  BSYNC B1 ;  /* 0x0000000000017941 */ /* 0x000fea0003800000 */
.L_x_62:
        /* <DEDUP_REMOVED lines=11> */
.L_x_65:
[----:B------:R-:W-:Y:S05]  /*3440*/  BSYNC B1 ;  /* 0x0000000000017941 */ /* 0x000fea0003800000 */
.L_x_64:
[----:B-----5:R-:W-:Y:S01]  /*3450*/  HADD2.F32 R21, -RZ, R104.H0_H0 ;  /* 0x20000068ff157230 */ /* 0x020fe20000004100 */
[----:B------:R-:W-:Y:S01]  /*3460*/  ISETP.GT.AND P1, PT, R4, 0x21, PT ;  /* 0x000000210400780c */ /* 0x000fe20003f24270 */
[----:B------:R-:W-:Y:S01]  /*3470*/  @P0 IMAD.MOV.U32 R20, RZ, RZ, R94 ;  /* 0x000000ffff140224 */ /* 0x000fe200078e005e */
[----:B------:R-:W-:Y:S02]  /*3480*/  BSSY B1, `(.L_x_66) ;  /* 0x000000b000017945 */ /* 0x000fe40003800000 */
[----:B------:R-:W-:Y:S01]  /*3490*/  FMUL R21, R21, R90 ;  /* 0x0000005a15157220 */ /* 0x000fe20000400000 */
[----:B------:R-:W-:-:S03]  /*34a0*/  P2R R70, PR, RZ, 0x2 ;  /* 0x00000002ff467803 */ /* 0x000fc60000000000 */
[----:B------:R-:W-:-:S05]  /*34b0*/  FFMA R21, R72, R88, R21 ;  /* 0x0000005848157223 */ /* 0x000fca0000000015 */
[----:B------:R-:W-:-:S04]  /*34c0*/  F2FP.F16.F32.PACK_AB R21, RZ, R21 ;  /* 0x00000015ff15723e */ /* 0x000fc800000000ff */
[----:B------:R-:W-:Y:S01]  /*34d0*/  PRMT R14, R21, 0x7610, R14 ;  /* 0x00007610150e7816 */ /* 0x000fe2000000000e */
[----:B------:R-:W-:-:S05]  /*34e0*/  @P0 IMAD.MOV.U32 R21, RZ, RZ, R95 ;  /* 0x000000ffff150224 */ /* 0x000fca00078e005f */
[----:B------:R0:W-:Y:S01]  /*34f0*/  @P0 STG.E.U16 desc[UR36][R20.64+0x40], R14 ;  /* 0x0000400e14000986 */ /* 0x0001e2000c101524 */
[----:B------:R-:W-:-:S13]  /*3500*/  ISETP.GT.AND P0, PT, R3, RZ, P1 ;  /* 0x000000ff0300720c */ /* 0x000fda0000f04270 */
[----:B0-----:R-:W-:Y:S05]  /*3510*/  @!P0 BRA `(.L_x_67) ;  /* 0x0000000000048947 */ /* 0x001fea0003800000 */
[----:B------:R0:W5:Y:S02]  /*3520*/  LDG.E.LTC128B.U16 R104, desc[UR36][R8.64+0x42] ;  /* 0x0000422408687981 */ /* 0x000164000c1e1520 */
.L_x_67:
[----:B------:R-:W-:Y:S05]  /*3530*/  BSYNC B1 ;  /* 0x0000000000017941 */ /* 0x000fea0003800000 */
.L_x_66:
        /* <DEDUP_REMOVED lines=11> */
.L_x_69:
[----:B------:R-:W-:Y:S05]  /*35f0*/  BSYNC B1 ;  /* 0x0000000000017941 */ /* 0x000fea0003800000 */
.L_x_68:
        /* <DEDUP_REMOVED lines=9> */
.L_x_71:
[----:B------:R-:W-:Y:S05]  /*3690*/  BSYNC B1 ;  /* 0x0000000000017941 */ /* 0x000fea0003800000 */
.L_x_70:
        /* <DEDUP_REMOVED lines=11> */
.L_x_73:
[----:B------:R-:W-:Y:S05]  /*3750*/  BSYNC B1 ;  /* 0x0000000000017941 */ /* 0x000fea0003800000 */
.L_x_72:
[----:B-----5:R-:W-:Y:S01]  /*3760*/  HADD2.F32 R21, -RZ, R104.H0_H0 ;  /* 0x20000068ff157230 */ /* 0x020fe20000004100 */
[----:B------:R-:W-:Y:S01]  /*3770*/  ISETP.GT.AND P5, PT, R4, 0x29, PT ;  /* 0x000000290400780c */ /* 0x000fe20003fa4270 */
[----:B------:R-:W-:Y:S01]  /*3780*/  @P0 IMAD.MOV.U32 R20, RZ, RZ, R94 ;  /* 0x000000ffff140224 */ /* 0x000fe200078e005e */
[----:B------:R-:W-:Y:S02]  /*3790*/  BSSY B1, `(.L_x_74) ;  /* 0x000000b000017945 */ /* 0x000fe40003800000 */
[----:B------:R-:W-:-:S04]  /*37a0*/  FMUL R21, R21, R90 ;  /* 0x0000005a15157220 */ /* 0x000fc80000400000 */
[----:B------:R-:W-:-:S05]  /*37b0*/  FFMA R21, R76, R88, R21 ;  /* 0x000000584c157223 */ /* 0x000fca0000000015 */
[----:B------:R-:W-:-:S04]  /*37c0*/  F2FP.F16.F32.PACK_AB R21, RZ, R21 ;  /* 0x00000015ff15723e */ /* 0x000fc800000000ff */
[----:B------:R-:W-:Y:S01]  /*37d0*/  PRMT R14, R21, 0x7610, R14 ;  /* 0x00007610150e7816 */ /* 0x000fe2000000000e */
[----:B------:R-:W-:-:S05]  /*37e0*/  @P0 IMAD.MOV.U32 R21, RZ, RZ, R95 ;  /* 0x000000ffff150224 */ /* 0x000fca00078e005f */
[----:B------:R1:W-:Y:S01]  /*37f0*/  @P0 STG.E.U16 desc[UR36][R20.64+0x50], R14 ;  /* 0x0000500e14000986 */ /* 0x0003e2000c101524 */
[----:B------:R-:W-:Y:S02]  /*3800*/  ISETP.GT.AND P0, PT, R3, RZ, P5 ;  /* 0x000000ff0300720c */ /* 0x000fe40002f04270 */
[----:B-1----:R-:W-:-:S11]  /*3810*/  P2R R14, PR, RZ, 0x20 ;  /* 0x00000020ff0e7803 */ /* 0x002fd60000000000 */
[----:B------:R-:W-:Y:S05]  /*3820*/  @!P0 BRA `(.L_x_75) ;  /* 0x0000000000048947 */ /* 0x000fea0003800000 */
[----:B------:R1:W5:Y:S02]  /*3830*/  LDG.E.LTC128B.U16 R104, desc[UR36][R8.64+0x52] ;  /* 0x0000522408687981 */ /* 0x000364000c1e1520 */
.L_x_75:
[----:B------:R-:W-:Y:S05]  /*3840*/  BSYNC B1 ;  /* 0x0000000000017941 */ /* 0x000fea0003800000 */
.L_x_74:
        /* <DEDUP_REMOVED lines=11> */
.L_x_77:
[----:B------:R-:W-:Y:S05]  /*3900*/  BSYNC B1 ;  /* 0x0000000000017941 */ /* 0x000fea0003800000 */
.L_x_76:
        /* <DEDUP_REMOVED lines=9> */
.L_x_79:
[----:B------:R-:W-:Y:S05]  /*39a0*/  BSYNC B1 ;  /* 0x0000000000017941 */ /* 0x000fea0003800000 */
.L_x_78:
[----:B-----5:R-:W-:Y:S01]  /*39b0*/  HADD2.F32 R21, -RZ, R104.H0_H0 ;  /* 0x20000068ff157230 */ /* 0x020fe20000004100 */
[----:B------:R-:W-:Y:S01]  /*39c0*/  ISETP.GT.AND P3, PT, R4, 0x30, PT ;  /* 0x000000300400780c */ /* 0x000fe20003f64270 */
[----:B------:R-:W-:Y:S03]  /*39d0*/  BSSY B1, `(.L_x_80) ;  /* 0x0000008000017945 */ /* 0x000fe60003800000 */
[----:B------:R-:W-:-:S04]  /*39e0*/  FMUL R14, R21, R90 ;  /* 0x0000005a150e7220 */ /* 0x000fc80000400000 */
[----:B------:R-:W-:-:S05]  /*39f0*/  FFMA R14, R79, R88, R14 ;  /* 0x000000584f0e7223 */ /* 0x000fca000000000e */
[----:B------:R-:W-:-:S05]  /*3a00*/  F2FP.F16.F32.PACK_AB R14, RZ, R14 ;  /* 0x0000000eff0e723e */ /* 0x000fca00000000ff */
[----:B------:R0:W-:Y:S01]  /*3a10*/  @P0 STG.E.U16 desc[UR36][R58.64+0x52], R14 ;  /* 0x0000520e3a000986 */ /* 0x0001e2000c101524 */
[----:B------:R-:W-:-:S13]  /*3a20*/  ISETP.GT.AND P0, PT, R3, RZ, P3 ;  /* 0x000000ff0300720c */ /* 0x000fda0001f04270 */
[----:B0-----:R-:W-:Y:S05]  /*3a30*/  @!P0 BRA `(.L_x_81) ;  /* 0x0000000000048947 */ /* 0x001fea0003800000 */
[----:B------:R0:W5:Y:S02]  /*3a40*/  LDG.E.LTC128B.U16 R104, desc[UR36][R8.64+0x60] ;  /* 0x0000602408687981 */ /* 0x000164000c1e1520 */
.L_x_81:
[----:B------:R-:W-:Y:S05]  /*3a50*/  BSYNC B1 ;  /* 0x0000000000017941 */ /* 0x000fea0003800000 */
.L_x_80:
        /* <DEDUP_REMOVED lines=13> */
.L_x_83:
[----:B------:R-:W-:Y:S05]  /*3b30*/  BSYNC B1 ;  /* 0x0000000000017941 */ /* 0x000fea0003800000 */
.L_x_82:
        /* <DEDUP_REMOVED lines=11> */
.L_x_85:
[----:B------:R-:W-:Y:S05]  /*3bf0*/  BSYNC B1 ;  /* 0x0000000000017941 */ /* 0x000fea0003800000 */
.L_x_84:
        /* <DEDUP_REMOVED lines=9> */
.L_x_87:
[----:B------:R-:W-:Y:S05]  /*3c90*/  BSYNC B1 ;  /* 0x0000000000017941 */ /* 0x000fea0003800000 */
.L_x_86:
        /* <DEDUP_REMOVED lines=10> */
.L_x_89:
[----:B------:R-:W-:Y:S05]  /*3d40*/  BSYNC B1 ;  /* 0x0000000000017941 */ /* 0x000fea0003800000 */
.L_x_88:
[----:B-----5:R-:W-:Y:S01]  /*3d50*/  HADD2.F32 R21, -RZ, R104.H0_H0 ;  /* 0x20000068ff157230 */ /* 0x020fe20000004100 */
[----:B------:R-:W-:Y:S01]  /*3d60*/  BSSY B1, `(.L_x_90) ;  /* 0x0000011000017945 */ /* 0x000fe20003800000 */
[----:B------:R-:W-:Y:S02]  /*3d70*/  @P0 IMAD.MOV.U32 R66, RZ, RZ, R94 ;  /* 0x000000ffff420224 */ /* 0x000fe400078e005e */
[----:B------:R-:W-:Y:S02]  /*3d80*/  @P0 IMAD.MOV.U32 R67, RZ, RZ, R95 ;  /* 0x000000ffff430224 */ /* 0x000fe400078e005f */
[----:B------:R-:W-:-:S04]  /*3d90*/  FMUL R21, R21, R90 ;  /* 0x0000005a15157220 */ /* 0x000fc80000400000 */
[----:B------:R-:W-:-:S05]  /*3da0*/  FFMA R21, R84, R88, R21 ;  /* 0x0000005854157223 */ /* 0x000fca0000000015 */
[----:B------:R-:W-:-:S05]  /*3db0*/  F2FP.F16.F32.PACK_AB R21, RZ, R21 ;  /* 0x00000015ff15723e */ /* 0x000fca00000000ff */
[----:B------:R1:W-:Y:S01]  /*3dc0*/  @P0 STG.E.U16 desc[UR36][R66.64+0x70], R21 ;  /* 0x0000701542000986 */ /* 0x0003e2000c101524 */
[----:B------:R-:W-:-:S05]  /*3dd0*/  IADD3 R20, P0, R5, R100, RZ ;  /* 0x0000006405147210 */ /* 0x000fca0007f1e0ff */
[----:B-1----:R-:W-:Y:S01]  /*3de0*/  IMAD.X R21, R15, 0x1, R101, P0 ;  /* 0x000000010f157824 */ /* 0x002fe200000e0665 */
[----:B------:R-:W-:-:S05]  /*3df0*/  IADD3 R64, P0, R5, R100, RZ ;  /* 0x0000006405407210 */ /* 0x000fca0007f1e0ff */
[----:B------:R-:W-:Y:S01]  /*3e00*/  IMAD.X R65, R15, 0x1, R101, P0 ;  /* 0x000000010f417824 */ /* 0x000fe200000e0665 */
[----:B------:R-:W-:-:S05]  /*3e10*/  IADD3 R14, P0, R5, R94, RZ ;  /* 0x0000005e050e7210 */ /* 0x000fca0007f1e0ff */
[----:B------:R-:W-:Y:S01]  /*3e20*/  IMAD.X R15, R15, 0x1, R95, P0 ;  /* 0x000000010f0f7824 */ /* 0x000fe200000e065f */
[----:B------:R-:W-:-:S04]  /*3e30*/  ISETP.GT.AND P0, PT, R4, 0x39, PT ;  /* 0x000000390400780c */ /* 0x000fc80003f04270 */
[----:B------:R-:W-:-:S13]  /*3e40*/  ISETP.GT.AND P4, PT, R3, RZ, P0 ;  /* 0x000000ff0300720c */ /* 0x000fda0000784270 */
[----:B------:R-:W-:Y:S05]  /*3e50*/  @!P4 BRA `(.L_x_91) ;  /* 0x000000000004c947 */ /* 0x000fea0003800000 */
[----:B------:R1:W5:Y:S02]  /*3e60*/  LDG.E.LTC128B.U16 R104, desc[UR36][R8.64+0x72] ;  /* 0x0000722408687981 */ /* 0x000364000c1e1520 */
.L_x_91:
[----:B------:R-:W-:Y:S05]  /*3e70*/  BSYNC B1 ;  /* 0x0000000000017941 */ /* 0x000fea0003800000 */
.L_x_90:
        /* <DEDUP_REMOVED lines=9> */
.L_x_93:
[----:B------:R-:W-:Y:S05]  /*3f10*/  BSYNC B1 ;  /* 0x0000000000017941 */ /* 0x000fea0003800000 */
.L_x_92:
        /* <DEDUP_REMOVED lines=9> */
.L_x_95:
[----:B------:R-:W-:Y:S05]  /*3fb0*/  BSYNC B1 ;  /* 0x0000000000017941 */ /* 0x000fea0003800000 */
.L_x_94:
[----:B-----5:R-:W-:-:S05]  /*3fc0*/  HADD2.F32 R5, -RZ, R104.H0_H0 ;  /* 0x20000068ff057230 */ /* 0x020fca0000004100 */
[----:B------:R-:W-:-:S04]  /*3fd0*/  FMUL R4, R5, R90 ;  /* 0x0000005a05047220 */ /* 0x000fc80000400000 */
[----:B------:R-:W-:-:S05]  /*3fe0*/  FFMA R4, R87, R88, R4 ;  /* 0x0000005857047223 */ /* 0x000fca0000000004 */
[----:B------:R-:W-:-:S05]  /*3ff0*/  F2FP.F16.F32.PACK_AB R4, RZ, R4 ;  /* 0x00000004ff04723e */ /* 0x000fca00000000ff */
[----:B------:R0:W-:Y:S01]  /*4000*/  @P4 STG.E.U16 desc[UR36][R58.64+0x72], R4 ;  /* 0x000072043a004986 */ /* 0x0001e2000c101524 */
[----:B------:R-:W-:-:S13]  /*4010*/  ISETP.GT.AND P4, PT, R3, 0x80, P6 ;  /* 0x000000800300780c */ /* 0x000fda0003784270 */
[----:B------:R-:W2:Y:S01]  /*4020*/  @P4 LDG.E.LTC128B.U16 R104, desc[UR36][R62.64] ;  /* 0x000000243e684981 */ /* 0x000ea2000c1e1520 */
[----:B------:R-:W-:Y:S01]  /*4030*/  BSSY B1, `(.L_x_96) ;  /* 0x000000a000017945 */ /* 0x000fe20003800000 */
[----:B--2---:R-:W-:-:S05]  /*4040*/  HADD2.F32 R5, -RZ, R104.H0_H0 ;  /* 0x20000068ff057230 */ /* 0x004fca0000004100 */
[----:B------:R-:W-:-:S04]  /*4050*/  FMUL R5, R5, R90 ;  /* 0x0000005a05057220 */ /* 0x000fc80000400000 */
[----:B------:R-:W-:-:S05]  /*4060*/  FFMA R5, R24, R88, R5 ;  /* 0x0000005818057223 */ /* 0x000fca0000000005 */
[----:B------:R-:W-:-:S05]  /*4070*/  F2FP.F16.F32.PACK_AB R5, RZ, R5 ;  /* 0x00000005ff05723e */ /* 0x000fca00000000ff */
[----:B------:R0:W-:Y:S01]  /*4080*/  @P4 STG.E.U16 desc[UR36][R14.64], R5 ;  /* 0x000000050e004986 */ /* 0x0001e2000c101524 */
[----:B------:R-:W-:-:S04]  /*4090*/  ISETP.NE.AND P4, PT, R107, RZ, PT ;  /* 0x000000ff6b00720c */ /* 0x000fc80003f85270 */
[----:B------:R-:W-:-:S13]  /*40a0*/  ISETP.GT.AND P4, PT, R3, 0x80, P4 ;  /* 0x000000800300780c */ /* 0x000fda0002784270 */
[----:B0-----:R-:W-:Y:S05]  /*40b0*/  @!P4 BRA `(.L_x_97) ;  /* 0x000000000004c947 */ /* 0x001fea0003800000 */
[----:B------:R0:W5:Y:S02]  /*40c0*/  LDG.E.LTC128B.U16 R104, desc[UR36][R60.64+0x2] ;  /* 0x000002243c687981 */ /* 0x000164000c1e1520 */
.L_x_97:
[----:B------:R-:W-:Y:S05]  /*40d0*/  BSYNC B1 ;  /* 0x0000000000017941 */ /* 0x000fea0003800000 */
.L_x_96:
[----:B-----5:R-:W-:Y:S01]  /*40e0*/  HADD2.F32 R5, -RZ, R104.H0_H0 ;  /* 0x20000068ff057230 */ /* 0x020fe20000004100 */
[----:B------:R-:W-:Y:S01]  /*40f0*/  ISETP.GT.AND P6, PT, R3, 0x88, P6 ;  /* 0x000000880300780c */ /* 0x000fe200037c4270 */
[----:B------:R-:W-:Y:S03]  /*4100*/  BSSY B1, `(.L_x_98) ;  /* 0x000000a000017945 */ /* 0x000fe60003800000 */
[----:B------:R-:W-:Y:S01]  /*4110*/  FMUL R4, R5, R90 ;  /* 0x0000005a05047220 */ /* 0x000fe20000400000 */
[----:B------:R-:W-:-:S03]  /*4120*/  @P4 MOV R5, R15 ;  /* 0x0000000f00054202 */ /* 0x000fc60000000f00 */
[----:B------:R-:W-:-:S05]  /*4130*/  FFMA R4, R25, R88, R4 ;  /* 0x0000005819047223 */ /* 0x000fca0000000004 */
[----:B------:R-:W-:-:S04]  /*4140*/  F2FP.F16.F32.PACK_AB R4, RZ, R4 ;  /* 0x00000004ff04723e */ /* 0x000fc800000000ff */
[----:B-1-34-:R-:W-:Y:S01]  /*4150*/  PRMT R8, R4, 0x7610, R8 ;  /* 0x0000761004087816 */ /* 0x01afe20000000008 */
[----:B------:R-:W-:-:S05]  /*4160*/  @P4 IMAD.MOV.U32 R4, RZ, RZ, R14 ;  /* 0x000000ffff044224 */ /* 0x000fca00078e000e */
[----:B------:R1:W-:Y:S01]  /*4170*/  @P4 STG.E.U16 desc[UR36][R4.64+0x2], R8 ;  /* 0x0000020804004986 */ /* 0x0003e2000c101524 */
[----:B------:R-:W-:Y:S05]  /*4180*/  @!P6 BRA `(.L_x_99) ;  /* 0x000000000004e947 */ /* 0x000fea0003800000 */
[----:B------:R2:W5:Y:S02]  /*4190*/  LDG.E.LTC128B.U16 R104, desc[UR36][R6.64] ;  /* 0x0000002406687981 */ /* 0x000564000c1e1520 */
.L_x_99:
[----:B------:R-:W-:Y:S05]  /*41a0*/  BSYNC B1 ;  /* 0x0000000000017941 */ /* 0x000fea0003800000 */
.L_x_98:
[----:B-1---5:R-:W-:Y:S01]  /*41b0*/  HADD2.F32 R5, -RZ, R104.H0_H0 ;  /* 0x20000068ff057230 */ /* 0x022fe20000004100 */
[----:B------:R-:W-:Y:S01]  /*41c0*/  ISETP.NE.AND P4, PT, R107, RZ, PT ;  /* 0x000000ff6b00720c */ /* 0x000fe20003f85270 */
[----:B------:R-:W-:Y:S03]  /*41d0*/  BSSY B1, `(.L_x_100) ;  /* 0x0000008000017945 */ /* 0x000fe60003800000 */
[----:B------:R-:W-:Y:S01]  /*41e0*/  FMUL R5, R5, R90 ;  /* 0x0000005a05057220 */ /* 0x000fe20000400000 */
[----:B------:R-:W-:-:S03]  /*41f0*/  ISETP.GT.AND P4, PT, R3, 0x88, P4 ;  /* 0x000000880300780c */ /* 0x000fc60002784270 */
[----:B------:R-:W-:-:S05]  /*4200*/  FFMA R5, R26, R88, R5 ;  /* 0x000000581a057223 */ /* 0x000fca0000000005 */
[----:B------:R-:W-:-:S05]  /*4210*/  F2FP.F16.F32.PACK_AB R5, RZ, R5 ;  /* 0x00000005ff05723e */ /* 0x000fca00000000ff */
[----:B------:R1:W-:Y:S01]  /*4220*/  @P6 STG.E.U16 desc[UR36][R20.64], R5 ;  /* 0x0000000514006986 */ /* 0x0003e2000c101524 */
[----:B------:R-:W-:Y:S05]  /*4230*/  @!P4 BRA `(.L_x_101) ;  /* 0x000000000004c947 */ /* 0x000fea0003800000 */
[----:B------:R3:W5:Y:S02]  /*4240*/  LDG.E.LTC128B.U16 R104, desc[UR36][R10.64+0x2] ;  /* 0x000002240a687981 */ /* 0x000764000c1e1520 */
.L_x_101:
[----:B------:R-:W-:Y:S05]  /*4250*/  BSYNC B1 ;  /* 0x0000000000017941 */ /* 0x000fea0003800000 */
.L_x_100:
[----:B-1---5:R-:W-:Y:S01]  /*4260*/  HADD2.F32 R5, -RZ, R104.H0_H0 ;  /* 0x20000068ff057230 */ /* 0x022fe20000004100 */
[----:B------:R-:W-:Y:S01]  /*4270*/  ISETP.NE.AND P6, PT, R108, RZ, PT ;  /* 0x000000ff6c00720c */ /* 0x000fe20003fc5270 */
[----:B------:R-:W-:Y:S03]  /*4280*/  BSSY B1, `(.L_x_102) ;  /* 0x0000008000017945 */ /* 0x000fe60003800000 */
[----:B------:R-:W-:-:S04]  /*4290*/  FMUL R4, R5, R90 ;  /* 0x0000005a05047220 */ /* 0x000fc80000400000 */
[----:B------:R-:W-:-:S05]  /*42a0*/  FFMA R4, R27, R88, R4 ;  /* 0x000000581b047223 */ /* 0x000fca0000000004 */
[----:B------:R-:W-:-:S05]  /*42b0*/  F2FP.F16.F32.PACK_AB R4, RZ, R4 ;  /* 0x00000004ff04723e */ /* 0x000fca00000000ff */
[----:B------:R1:W-:Y:S01]  /*42c0*/  @P4 STG.E.U16 desc[UR36][R64.64+0x2], R4 ;  /* 0x0000020440004986 */ /* 0x0003e2000c101524 */
[----:B------:R-:W-:-:S13]  /*42d0*/  ISETP.GT.AND P4, PT, R3, 0x80, P6 ;  /* 0x000000800300780c */ /* 0x000fda0003784270 */
[----:B-1----:R-:W-:Y:S05]  /*42e0*/  @!P4 BRA `(.L_x_103) ;  /* 0x000000000004c947 */ /* 0x002fea0003800000 */
[----:B------:R1:W5:Y:S02]  /*42f0*/  LDG.E.LTC128B.U16 R104, desc[UR36][R60.64+0x10] ;  /* 0x000010243c687981 */ /* 0x000364000c1e1520 */
.L_x_103:
[----:B------:R-:W-:Y:S05]  /*4300*/  BSYNC B1 ;  /* 0x0000000000017941 */ /* 0x000fea0003800000 */
.L_x_102:
[----:B-----5:R-:W-:Y:S01]  /*4310*/  HADD2.F32 R5, -RZ, R104.H0_H0 ;  /* 0x20000068ff057230 */ /* 0x020fe20000004100 */
[----:B------:R-:W-:Y:S01]  /*4320*/  ISETP.NE.AND P6, PT, R109, RZ, PT ;  /* 0x000000ff6d00720c */ /* 0x000fe20003fc5270 */
[----:B------:R-:W-:Y:S01]  /*4330*/  @P4 IMAD.MOV.U32 R4, RZ, RZ, R14 ;  /* 0x000000ffff044224 */ /* 0x000fe200078e000e */
[----:B------:R-:W-:Y:S02]  /*4340*/  BSSY B1, `(.L_x_104) ;  /* 0x000000a000017945 */ /* 0x000fe40003800000 */
[----:B------:R-:W-:-:S04]  /*4350*/  FMUL R5, R5, R90 ;  /* 0x0000005a05057220 */ /* 0x000fc80000400000 */
[----:B------:R-:W-:-:S05]  /*4360*/  FFMA R5, R28, R88, R5 ;  /* 0x000000581c057223 */ /* 0x000fca0000000005 */
[----:B------:R-:W-:-:S04]  /*4370*/  F2FP.F16.F32.PACK_AB R5, RZ, R5 ;  /* 0x00000005ff05723e */ /* 0x000fc800000000ff */
[----:B--2---:R-:W-:Y:S01]  /*4380*/  PRMT R6, R5, 0x7610, R6 ;  /* 0x0000761005067816 */ /* 0x004fe20000000006 */
[----:B------:R-:W-:-:S05]  /*4390*/  @P4 IMAD.MOV.U32 R5, RZ, RZ, R15 ;  /* 0x000000ffff054224 */ /* 0x000fca00078e000f */
[----:B------:R2:W-:Y:S01]  /*43a0*/  @P4 STG.E.U16 desc[UR36][R4.64+0x10], R6 ;  /* 0x0000100604004986 */ /* 0x0005e2000c101524 */
[----:B------:R-:W-:-:S13]  /*43b0*/  ISETP.GT.AND P4, PT, R3, 0x80, P6 ;  /* 0x000000800300780c */ /* 0x000fda0003784270 */
[----:B--2---:R-:W-:Y:S05]  /*43c0*/  @!P4 BRA `(.L_x_105) ;  /* 0x000000000004c947 */ /* 0x004fea0003800000 */
[----:B------:R2:W5:Y:S02]  /*43d0*/  LDG.E.LTC128B.U16 R104, desc[UR36][R60.64+0x12] ;  /* 0x000012243c687981 */ /* 0x000564000c1e1520 */
.L_x_105:
[----:B------:R-:W-:Y:S05]  /*43e0*/  BSYNC B1 ;  /* 0x0000000000017941 */ /* 0x000fea0003800000 */
.L_x_104:
[----:B-----5:R-:W-:Y:S01]  /*43f0*/  HADD2.F32 R5, -RZ, R104.H0_H0 ;  /* 0x20000068ff057230 */ /* 0x020fe20000004100 */
[----:B------:R-:W-:Y:S04]  /*4400*/  BSSY B1, `(.L_x_106) ;  /* 0x000000c000017945 */ /* 0x000fe80003800000 */
[----:B------:R-:W-:Y:S01]  /*4410*/  FMUL R4, R5, R90 ;  /* 0x0000005a05047220 */ /* 0x000fe20000400000 */
[----:B------:R-:W-:-:S03]  /*4420*/  @P4 IMAD.MOV.U32 R5, RZ, RZ, R15 ;  /* 0x000000ffff054224 */ /* 0x000fc600078e000f */
[----:B------:R-:W-:-:S05]  /*4430*/  FFMA R4, R29, R88, R4 ;  /* 0x000000581d047223 */ /* 0x000fca0000000004 */
[----:B------:R-:W-:-:S04]  /*4440*/  F2FP.F16.F32.PACK_AB R4, RZ, R4 ;  /* 0x00000004ff04723e */ /* 0x000fc800000000ff */
[----:B------:R-:W-:Y:S01]  /*4450*/  PRMT R6, R4, 0x7610, R6 ;  /* 0x0000761004067816 */ /* 0x000fe20000000006 */
[----:B------:R-:W-:-:S05]  /*4460*/  @P4 IMAD.MOV.U32 R4, RZ, RZ, R14 ;  /* 0x000000ffff044224 */ /* 0x000fca00078e000e */
[----:B------:R4:W-:Y:S01]  /*4470*/  @P4 STG.E.U16 desc[UR36][R4.64+0x12], R6 ;  /* 0x0000120604004986 */ /* 0x0009e2000c101524 */
[----:B------:R-:W-:-:S04]  /*4480*/  ISETP.NE.AND P4, PT, R108, RZ, PT ;  /* 0x000000ff6c00720c */ /* 0x000fc80003f85270 */
[----:B------:R-:W-:-:S13]  /*4490*/  ISETP.GT.AND P4, PT, R3, 0x88, P4 ;  /* 0x000000880300780c */ /* 0x000fda0002784270 */
[----:B----4-:R-:W-:Y:S05]  /*44a0*/  @!P4 BRA `(.L_x_107) ;  /* 0x000000000004c947 */ /* 0x010fea0003800000 */
[----:B------:R4:W5:Y:S02]  /*44b0*/  LDG.E.LTC128B.U16 R104, desc[UR36][R10.64+0x10] ;  /* 0x000010240a687981 */ /* 0x000964000c1e1520 */
.L_x_107:
[----:B------:R-:W-:Y:S05]  /*44c0*/  BSYNC B1 ;  /* 0x0000000000017941 */ /* 0x000fea0003800000 */
.L_x_106:
        /* <DEDUP_REMOVED lines=9> */
.L_x_109:
[----:B------:R-:W-:Y:S05]  /*4560*/  BSYNC B1 ;  /* 0x0000000000017941 */ /* 0x000fea0003800000 */
.L_x_108:
[----:B-----5:R-:W-:Y:S01]  /*4570*/  HADD2.F32 R5, -RZ, R104.H0_H0 ;  /* 0x20000068ff057230 */ /* 0x020fe20000004100 */
[----:B------:R-:W-:Y:S01]  /*4580*/  ISETP.NE.AND P6, PT, R105, RZ, PT ;  /* 0x000000ff6900720c */ /* 0x000fe20003fc5270 */
[----:B------:R-:W-:Y:S03]  /*4590*/  BSSY B1, `(.L_x_110) ;  /* 0x000000b000017945 */ /* 0x000fe60003800000 */
[----:B------:R-:W-:Y:S01]  /*45a0*/  FMUL R4, R5, R90 ;  /* 0x0000005a05047220 */ /* 0x000fe20000400000 */
[----:B------:R-:W-:-:S03]  /*45b0*/  @P4 IMAD.MOV.U32 R5, RZ, RZ, R13 ;  /* 0x000000ffff054224 */ /* 0x000fc600078e000d */
[----:B------:R-:W-:-:S05]  /*45c0*/  FFMA R4, R31, R88, R4 ;  /* 0x000000581f047223 */ /* 0x000fca0000000004 */
[----:B------:R-:W-:-:S04]  /*45d0*/  F2FP.F16.F32.PACK_AB R4, RZ, R4 ;  /* 0x00000004ff04723e */ /* 0x000fc800000000ff */
[----:B------:R-:W-:Y:S01]  /*45e0*/  PRMT R6, R4, 0x7610, R6 ;  /* 0x0000761004067816 */ /* 0x000fe20000000006 */
[----:B------:R-:W-:-:S05]  /*45f0*/  @P4 IMAD.MOV.U32 R4, RZ, RZ, R12 ;  /* 0x000000ffff044224 */ /* 0x000fca00078e000c */
[----:B------:R0:W-:Y:S01]  /*4600*/  @P4 STG.E.U16 desc[UR36][R4.64+0x12], R6 ;  /* 0x0000120604004986 */ /* 0x0001e2000c101524 */
[----:B------:R-:W-:-:S13]  /*4610*/  ISETP.GT.AND P4, PT, R3, 0x80, P6 ;  /* 0x000000800300780c */ /* 0x000fda0003784270 */
[----:B0-----:R-:W-:Y:S05]  /*4620*/  @!P4 BRA `(.L_x_111) ;  /* 0x000000000004c947 */ /* 0x001fea0003800000 */
[----:B------:R0:W5:Y:S02]  /*4630*/  LDG.E.LTC128B.U16 R104, desc[UR36][R60.64+0x20] ;  /* 0x000020243c687981 */ /* 0x000164000c1e1520 */
.L_x_111:
[----:B------:R-:W-:Y:S05]  /*4640*/  BSYNC B1 ;  /* 0x0000000000017941 */ /* 0x000fea0003800000 */
.L_x_110:
[----:B-----5:R-:W-:Y:S01]  /*4650*/  HADD2.F32 R5, -RZ, R104.H0_H0 ;  /* 0x20000068ff057230 */ /* 0x020fe20000004100 */
[----:B------:R-:W-:Y:S01]  /*4660*/  ISETP.NE.AND P6, PT, R89, RZ, PT ;  /* 0x000000ff5900720c */ /* 0x000fe20003fc5270 */
        /* <DEDUP_REMOVED lines=11> */
.L_x_113:
[----:B------:R-:W-:Y:S05]  /*4720*/  BSYNC B1 ;  /* 0x0000000000017941 */ /* 0x000fea0003800000 */
.L_x_112:
        /* <DEDUP_REMOVED lines=11> */
[----:B0-----:R-:W-:Y:S05]  /*47e0*/  @!P4 BRA `(.L_x_115) ;  /* 0x000000000004c947 */ /* 0x001fea0003800000 */
[----:B------:R0:W5:Y:S02]  /*47f0*/  LDG.E.LTC128B.U16 R104, desc[UR36][R10.64+0x20] ;  /* 0x000020240a687981 */ /* 0x000164000c1e1520 */
.L_x_115:
[----:B------:R-:W-:Y:S05]  /*4800*/  BSYNC B1 ;  /* 0x0000000000017941 */ /* 0x000fea0003800000 */
.L_x_114:
[----:B-----5:R-:W-:Y:S01]  /*4810*/  HADD2.F32 R5, -RZ, R104.H0_H0 ;  /* 0x20000068ff057230 */ /* 0x020fe20000004100 */
[----:B------:R-:W-:Y:S01]  /*4820*/  BSSY B1, `(.L_x_116) ;  /* 0x000000b000017945 */ /* 0x000fe20003800000 */
[----:B------:R-:W-:-:S03]  /*4830*/  @P4 IMAD.MOV.U32 R4, RZ, RZ, R12 ;  /* 0x000000ffff044224 */ /* 0x000fc600078e000c */
        /* <DEDUP_REMOVED lines=9> */
.L_x_117:
[----:B------:R-:W-:Y:S05]  /*48d0*/  BSYNC B1 ;  /* 0x0000000000017941 */ /* 0x000fea0003800000 */
.L_x_116:
        /* <DEDUP_REMOVED lines=13> */
.L_x_119:
[----:B------:R-:W-:Y:S05]  /*49b0*/  BSYNC B1 ;  /* 0x0000000000017941 */ /* 0x000fea0003800000 */
.L_x_118:
        /* <DEDUP_REMOVED lines=13> */
.L_x_121:
[----:B------:R-:W-:Y:S05]  /*4a90*/  BSYNC B1 ;  /* 0x0000000000017941 */ /* 0x000fea0003800000 */
.L_x_120:
        /* <DEDUP_REMOVED lines=13> */
.L_x_123:
[----:B------:R-:W-:Y:S05]  /*4b70*/  BSYNC B1 ;  /* 0x0000000000017941 */ /* 0x000fea0003800000 */
.L_x_122:
        /* <DEDUP_REMOVED lines=12> */
.L_x_125:
[----:B------:R-:W-:Y:S05]  /*4c40*/  BSYNC B1 ;  /* 0x0000000000017941 */ /* 0x000fea0003800000 */
.L_x_124:
        /* <DEDUP_REMOVED lines=13> */
.L_x_127:
[----:B------:R-:W-:Y:S05]  /*4d20*/  BSYNC B1 ;  /* 0x0000000000017941 */ /* 0x000fea0003800000 */
.L_x_126:
        /* <DEDUP_REMOVED lines=13> */
.L_x_129:
[----:B------:R-:W-:Y:S05]  /*4e00*/  BSYNC B1 ;  /* 0x0000000000017941 */ /* 0x000fea0003800000 */
.L_x_128:
        /* <DEDUP_REMOVED lines=13> */
.L_x_131:
[----:B------:R-:W-:Y:S05]  /*4ee0*/  BSYNC B1 ;  /* 0x0000000000017941 */ /* 0x000fea0003800000 */
.L_x_130:
        /* <DEDUP_REMOVED lines=12> */
.L_x_133:
[----:B------:R-:W-:Y:S05]  /*4fb0*/  BSYNC B1 ;  /* 0x0000000000017941 */ /* 0x000fea0003800000 */
.L_x_132:
        /* <DEDUP_REMOVED lines=13> */
.L_x_135:
[----:B------:R-:W-:Y:S05]  /*5090*/  BSYNC B1 ;  /* 0x0000000000017941 */ /* 0x000fea0003800000 */
.L_x_134:
        /* <DEDUP_REMOVED lines=12> */
.L_x_137:
[----:B------:R-:W-:Y:S05]  /*5160*/  BSYNC B1 ;  /* 0x0000000000017941 */ /* 0x000fea0003800000 */
.L_x_136:
        /* <DEDUP_REMOVED lines=12> */
.L_x_139:
[----:B------:R-:W-:Y:S05]  /*5230*/  BSYNC B1 ;  /* 0x0000000000017941 */ /* 0x000fea0003800000 */
.L_x_138:
[----:B-----5:R-:W-:Y:S01]  /*5240*/  HADD2.F32 R5, -RZ, R104.H0_H0 ;  /* 0x20000068ff057230 */ /* 0x020fe20000004100 */
[----:B------:R-:W-:Y:S01]  /*5250*/  ISETP.GT.AND P5, PT, R3, 0x88, P5 ;  /* 0x000000880300780c */ /* 0x000fe20002fa4270 */
        /* <DEDUP_REMOVED lines=8> */
[----:B------:R-:W-:Y:S05]  /*52e0*/  @!P5 BRA `(.L_x_141) ;  /* 0x000000000004d947 */ /* 0x000fea0003800000 */
[----:B------:R0:W5:Y:S02]  /*52f0*/  LDG.E.LTC128B.U16 R104, desc[UR36][R10.64+0x52] ;  /* 0x000052240a687981 */ /* 0x000164000c1e1520 */
.L_x_141:
[----:B------:R-:W-:Y:S05]  /*5300*/  BSYNC B1 ;  /* 0x0000000000017941 */ /* 0x000fea0003800000 */
.L_x_140:
[----:B0----5:R-:W-:Y:S01]  /*5310*/  HADD2.F32 R5, -RZ, R104.H0_H0 ;  /* 0x20000068ff057230 */ /* 0x021fe20000004100 */
[----:B------:R-:W-:Y:S01]  /*5320*/  ISETP.GT.AND P4, PT, R3, 0x80, P3 ;  /* 0x000000800300780c */ /* 0x000fe20001f84270 */
        /* <DEDUP_REMOVED lines=8> */
[----:B------:R-:W-:Y:S05]  /*53b0*/  @!P4 BRA `(.L_x_143) ;  /* 0x000000000004c947 */ /* 0x000fea0003800000 */
[----:B------:R0:W5:Y:S02]  /*53c0*/  LDG.E.LTC128B.U16 R104, desc[UR36][R60.64+0x60] ;  /* 0x000060243c687981 */ /* 0x000164000c1e1520 */
.L_x_143:
[----:B------:R-:W-:Y:S05]  /*53d0*/  BSYNC B1 ;  /* 0x0000000000017941 */ /* 0x000fea0003800000 */
.L_x_142:
[----:B0----5:R-:W-:Y:S01]  /*53e0*/  HADD2.F32 R5, -RZ, R104.H0_H0 ;  /* 0x20000068ff057230 */ /* 0x021fe20000004100 */
        /* <DEDUP_REMOVED lines=11> */
.L_x_145:
[----:B------:R-:W-:Y:S05]  /*54a0*/  BSYNC B1 ;  /* 0x0000000000017941 */ /* 0x000fea0003800000 */
.L_x_144:
        /* <DEDUP_REMOVED lines=12> */
.L_x_147:
[----:B------:R-:W-:Y:S05]  /*5570*/  BSYNC B1 ;  /* 0x0000000000017941 */ /* 0x000fea0003800000 */
.L_x_146:
        /* <DEDUP_REMOVED lines=12> */
.L_x_149:
[----:B------:R-:W-:Y:S05]  /*5640*/  BSYNC B1 ;  /* 0x0000000000017941 */ /* 0x000fea0003800000 */
.L_x_148:
        /* <DEDUP_REMOVED lines=12> */
.L_x_151:
[----:B------:R-:W-:Y:S05]  /*5710*/  BSYNC B1 ;  /* 0x0000000000017941 */ /* 0x000fea0003800000 */
.L_x_150:
        /* <DEDUP_REMOVED lines=12> */
.L_x_153:
[----:B------:R-:W-:Y:S05]  /*57e0*/  BSYNC B1 ;  /* 0x0000000000017941 */ /* 0x000fea0003800000 */
.L_x_152:
        /* <DEDUP_REMOVED lines=9> */
.L_x_155:
[----:B------:R-:W-:Y:S05]  /*5880*/  BSYNC B1 ;  /* 0x0000000000017941 */ /* 0x000fea0003800000 */
.L_x_154:
[----:B-----5:R-:W-:Y:S01]  /*5890*/  HADD2.F32 R5, -RZ, R104.H0_H0 ;  /* 0x20000068ff057230 */ /* 0x020fe20000004100 */
[----:B------:R-:W-:Y:S01]  /*58a0*/  ISETP.GT.AND P0, PT, R3, 0x88, P0 ;  /* 0x000000880300780c */ /* 0x000fe20000704270 */
[----:B0-----:R-:W-:Y:S01]  /*58b0*/  @P1 IMAD.MOV.U32 R4, RZ, RZ, R12 ;  /* 0x000000ffff041224 */ /* 0x001fe200078e000c */
        /* <DEDUP_REMOVED lines=9> */
.L_x_157:
[----:B------:R-:W-:Y:S05]  /*5950*/  BSYNC B1 ;  /* 0x0000000000017941 */ /* 0x000fea0003800000 */
.L_x_156:
[----:B------:R-:W-:Y:S05]  /*5960*/  @!P0 BRA `(.L_x_158) ;  /* 0x0000001400f08947 */ /* 0x000fea0003800000 */
[----:B-----5:R-:W-:-:S05]  /*5970*/  HADD2.F32 R3, -RZ, R104.H0_H0 ;  /* 0x20000068ff037230 */ /* 0x020fca0000004100 */
[----:B0-----:R-:W-:-:S04]  /*5980*/  FMUL R4, R3, R90 ;  /* 0x0000005a03047220 */ /* 0x001fc80000400000 */
[----:B------:R-:W-:-:S05]  /*5990*/  FFMA R4, R55, R88, R4 ;  /* 0x0000005837047223 */ /* 0x000fca0000000004 */
[----:B------:R-:W-:-:S05]  /*59a0*/  F2FP.F16.F32.PACK_AB R4, RZ, R4 ;  /* 0x00000004ff04723e */ /* 0x000fca00000000ff */
[----:B------:R0:W-:Y:S01]  /*59b0*/  STG.E.U16 desc[UR36][R12.64+0x72], R4 ;  /* 0x000072040c007986 */ /* 0x0001e2000c101524 */
[----:B------:R-:W-:Y:S05]  /*59c0*/  BRA `(.L_x_158) ;  /* 0x0000001400d87947 */ /* 0x000fea0003800000 */
.L_x_35:
[----:B------:R-:W-:Y:S01]  /*59d0*/  ULDC.64 UR4, c[0x0][0x5c0] ;  /* 0x0001700000047ab9 */ /* 0x000fe20000000a00 */
[----:B------:R-:W-:Y:S01]  /*59e0*/  ISETP.GT.AND P3, PT, R4, 0x1, PT ;  /* 0x000000010400780c */ /* 0x000fe20003f64270 */
[-C--:B------:R-:W-:Y:S01]  /*59f0*/  FMUL R56, R56, R88.reuse ;  /* 0x0000005838387220 */ /* 0x080fe20000400000 */
[----:B------:R-:W-:Y:S01]  /*5a00*/  LEA R14, P1, R104, UR4, 0x1 ;  /* 0x00000004680e7c11 */ /* 0x000fe2000f8208ff */
[-C--:B------:R-:W-:Y:S01]  /*5a10*/  FMUL R57, R57, R88.reuse ;  /* 0x0000005839397220 */ /* 0x080fe20000400000 */
[----:B------:R-:W-:Y:S01]  /*5a20*/  IMAD.SHL.U32 R7, R12, 0x10, RZ ;  /* 0x000000100c077824 */ /* 0x000fe200078e00ff */
[----:B------:R-:W-:Y:S01]  /*5a30*/  ISETP.GT.AND P2, PT, R3, 0x8, P6 ;  /* 0x000000080300780c */ /* 0x000fe20003744270 */
[-C--:B------:R-:W-:Y:S01]  /*5a40*/  FMUL R58, R58, R88.reuse ;  /* 0x000000583a3a7220 */ /* 0x080fe20000400000 */
[----:B------:R-:W-:Y:S01]  /*5a50*/  LEA.HI.X R15, R104, UR5, R95, 0x1, P1 ;  /* 0x00000005680f7c11 */ /* 0x000fe200088f0c5f */
[-C--:B------:R-:W-:Y:S01]  /*5a60*/  FMUL R59, R59, R88.reuse ;  /* 0x000000583b3b7220 */ /* 0x080fe20000400000 */
[----:B------:R-:W-:Y:S01]  /*5a70*/  ISETP.GT.AND P1, PT, R3, RZ, P3 ;  /* 0x000000ff0300720c */ /* 0x000fe20001f24270 */
[----:B------:R-:W-:Y:S01]  /*5a80*/  FMUL R60, R60, R88 ;  /* 0x000000583c3c7220 */ /* 0x000fe20000400000 */
[----:B------:R-:W-:Y:S01]  /*5a90*/  F2FP.F16.F32.PACK_AB R56, RZ, R56 ;  /* 0x00000038ff38723e */ /* 0x000fe200000000ff */
[-C--:B------:R-:W-:Y:S01]  /*5aa0*/  FMUL R61, R61, R88.reuse ;  /* 0x000000583d3d7220 */ /* 0x080fe20000400000 */
[----:B------:R-:W-:Y:S01]  /*5ab0*/  F2FP.F16.F32.PACK_AB R57, RZ, R57 ;  /* 0x00000039ff39723e */ /* 0x000fe200000000ff */
[-C--:B------:R-:W-:Y:S01]  /*5ac0*/  FMUL R63, R63, R88.reuse ;  /* 0x000000583f3f7220 */ /* 0x080fe20000400000 */
[----:B------:R-:W-:Y:S01]  /*5ad0*/  SHF.L.U64.HI R5, R12, 0x4, R13 ;  /* 0x000000040c057819 */ /* 0x000fe2000001020d */
[----:B------:R-:W-:Y:S01]  /*5ae0*/  @P0 STG.E.U16 desc[UR36][R14.64], R56 ;  /* 0x000000380e000986 */ /* 0x000fe2000c101524 */
[----:B------:R-:W-:Y:S01]  /*5af0*/  PRMT R9, R57, 0x7610, R9 ;  /* 0x0000761039097816 */ /* 0x000fe20000000009 */
[----:B------:R-:W-:Y:S01]  /*5b00*/  FMUL R62, R62, R88 ;  /* 0x000000583e3e7220 */ /* 0x000fe20000400000 */
[----:B------:R-:W-:Y:S01]  /*5b10*/  IADD3 R8, P0, R7, R14, RZ ;  /* 0x0000000e07087210 */ /* 0x000fe20007f1e0ff */
[----:B------:R-:W-:Y:S01]  /*5b20*/  FMUL R64, R64, R88 ;  /* 0x0000005840407220 */ /* 0x000fe20000400000 */
[----:B------:R-:W-:Y:S01]  /*5b30*/  F2FP.F16.F32.PACK_AB R58, RZ, R58 ;  /* 0x0000003aff3a723e */ /* 0x000fe200000000ff */
[--C-:B------:R-:W-:Y:S01]  /*5b40*/  @P1 IMAD.MOV.U32 R10, RZ, RZ, R14.reuse ;  /* 0x000000ffff0a1224 */ /* 0x100fe200078e000e */
[C---:B------:R-:W-:Y:S01]  /*5b50*/  SHF.L.U32 R89, R12.reuse, 0x8, RZ ;  /* 0x000000080c597819 */ /* 0x040fe200000006ff */
[----:B------:R-:W-:Y:S01]  /*5b60*/  @P1 IMAD.MOV.U32 R11, RZ, RZ, R15 ;  /* 0x000000ffff0b1224 */ /* 0x000fe200078e000f */
[----:B------:R-:W-:Y:S01]  /*5b70*/  SHF.L.U64.HI R57, R12, 0x8, R13 ;  /* 0x000000080c397819 */ /* 0x000fe2000001020d */
[-C--:B------:R-:W-:Y:S01]  /*5b80*/  FMUL R65, R65, R88.reuse ;  /* 0x0000005841417220 */ /* 0x080fe20000400000 */
[----:B------:R-:W-:Y:S01]  /*5b90*/  ISETP.GT.AND P4, PT, R4, 0x8, PT ;  /* 0x000000080400780c */ /* 0x000fe20003f84270 */
[-C--:B------:R-:W-:Y:S01]  /*5ba0*/  FMUL R66, R66, R88.reuse ;  /* 0x0000005842427220 */ /* 0x080fe20000400000 */
[----:B------:R0:W-:Y:S01]  /*5bb0*/  @P1 STG.E.U16 desc[UR36][R10.64+0x2], R9 ;  /* 0x000002090a001986 */ /* 0x0001e2000c101524 */
[----:B------:R-:W-:Y:S01]  /*5bc0*/  F2FP.F16.F32.PACK_AB R59, RZ, R59 ;  /* 0x0000003bff3b723e */ /* 0x000fe200000000ff */
[----:B------:R-:W-:Y:S01]  /*5bd0*/  FMUL R67, R67, R88 ;  /* 0x0000005843437220 */ /* 0x000fe20000400000 */
[----:B------:R-:W-:Y:S01]  /*5be0*/  F2FP.F16.F32.PACK_AB R60, RZ, R60 ;  /* 0x0000003cff3c723e */ /* 0x000fe200000000ff */
[-C--:B------:R-:W-:Y:S01]  /*5bf0*/  FMUL R68, R68, R88.reuse ;  /* 0x0000005844447220 */ /* 0x080fe20000400000 */
[----:B------:R-:W-:Y:S01]  /*5c00*/  F2FP.F16.F32.PACK_AB R61, RZ, R61 ;  /* 0x0000003dff3d723e */ /* 0x000fe200000000ff */
[-C--:B------:R-:W-:Y:S01]  /*5c10*/  FMUL R69, R69, R88.reuse ;  /* 0x0000005845457220 */ /* 0x080fe20000400000 */
[----:B------:R-:W-:Y:S01]  /*5c20*/  F2FP.F16.F32.PACK_AB R63, RZ, R63 ;  /* 0x0000003fff3f723e */ /* 0x000fe200000000ff */
[----:B------:R-:W-:Y:S01]  /*5c30*/  FMUL R70, R70, R88 ;  /* 0x0000005846467220 */ /* 0x000fe20000400000 */
[----:B------:R-:W-:Y:S01]  /*5c40*/  F2FP.F16.F32.PACK_AB R62, RZ, R62 ;  /* 0x0000003eff3e723e */ /* 0x000fe200000000ff */
[----:B------:R-:W-:Y:S01]  /*5c50*/  FMUL R71, R71, R88 ;  /* 0x0000005847477220 */ /* 0x000fe20000400000 */
[----:B------:R-:W-:Y:S01]  /*5c60*/  F2FP.F16.F32.PACK_AB R64, RZ, R64 ;  /* 0x00000040ff40723e */ /* 0x000fe200000000ff */
[----:B0-----:R-:W-:Y:S01]  /*5c70*/  IMAD.X R9, R5, 0x1, R15, P0 ;  /* 0x0000000105097824 */ /* 0x001fe200000e060f */
[----:B------:R-:W-:Y:S01]  /*5c80*/  ISETP.GT.AND P0, PT, R3, 0x8, P3 ;  /* 0x000000080300780c */ /* 0x000fe20001f04270 */
[-C--:B------:R-:W-:Y:S01]  /*5c90*/  FMUL R72, R72, R88.reuse ;  /* 0x0000005848487220 */ /* 0x080fe20000400000 */
[----:B------:R-:W-:Y:S01]  /*5ca0*/  ISETP.GT.AND P3, PT, R4, 0x9, PT ;  /* 0x000000090400780c */ /* 0x000fe20003f64270 */
[----:B------:R-:W-:Y:S01]  /*5cb0*/  FMUL R73, R73, R88 ;  /* 0x0000005849497220 */ /* 0x000fe20000400000 */
[----:B------:R-:W-:Y:S01]  /*5cc0*/  @P2 STG.E.U16 desc[UR36][R8.64], R58 ;  /* 0x0000003a08002986 */ /* 0x000fe2000c101524 */
[----:B------:R-:W-:Y:S01]  /*5cd0*/  IADD3 R6, P1, P2, R89, R14, R7 ;  /* 0x0000000e59067210 */ /* 0x000fe20007a3e007 */
[-C--:B------:R-:W-:Y:S01]  /*5ce0*/  FMUL R74, R74, R88.reuse ;  /* 0x000000584a4a7220 */ /* 0x080fe20000400000 */
[----:B------:R-:W-:Y:S01]  /*5cf0*/  F2FP.F16.F32.PACK_AB R65, RZ, R65 ;  /* 0x00000041ff41723e */ /* 0x000fe200000000ff */
[-C--:B------:R-:W-:Y:S01]  /*5d00*/  FMUL R75, R75, R88.reuse ;  /* 0x000000584b4b7220 */ /* 0x080fe20000400000 */
[----:B------:R-:W-:Y:S01]  /*5d10*/  IADD3.X R7, R57, R15, R5, P1, P2 ;  /* 0x0000000f39077210 */ /* 0x000fe20000fe4405 */
[-C--:B------:R-:W-:Y:S01]  /*5d20*/  FMUL R76, R76, R88.reuse ;  /* 0x000000584c4c7220 */ /* 0x080fe20000400000 */
[----:B------:R-:W-:Y:S01]  /*5d30*/  ISETP.GT.AND P1, PT, R3, RZ, P4 ;  /* 0x000000ff0300720c */ /* 0x000fe20002724270 */
[-C--:B------:R-:W-:Y:S01]  /*5d40*/  FMUL R77, R77, R88.reuse ;  /* 0x000000584d4d7220 */ /* 0x080fe20000400000 */
[----:B------:R-:W-:Y:S01]  /*5d50*/  @P0 STG.E.U16 desc[UR36][R8.64+0x2], R59 ;  /* 0x0000023b08000986 */ /* 0x000fe2000c101524 */
[----:B------:R-:W-:Y:S01]  /*5d60*/  ISETP.GT.AND P0, PT, R3, RZ, P3 ;  /* 0x000000ff0300720c */ /* 0x000fe20001f04270 */
[-C--:B------:R-:W-:Y:S01]  /*5d70*/  FMUL R78, R78, R88.reuse ;  /* 0x000000584e4e7220 */ /* 0x080fe20000400000 */
[----:B------:R-:W-:Y:S01]  /*5d80*/  ISETP.GT.AND P2, PT, R4, 0x11, PT ;  /* 0x000000110400780c */ /* 0x000fe20003f44270 */
[----:B------:R-:W-:Y:S01]  /*5d90*/  FMUL R79, R79, R88 ;  /* 0x000000584f4f7220 */ /* 0x000fe20000400000 */
[----:B------:R-:W-:Y:S01]  /*5da0*/  F2FP.F16.F32.PACK_AB R66, RZ, R66 ;  /* 0x00000042ff42723e */ /* 0x000fe200000000ff */
[-C--:B------:R-:W-:Y:S01]  /*5db0*/  FMUL R80, R80, R88.reuse ;  /* 0x0000005850507220 */ /* 0x080fe20000400000 */
[----:B------:R-:W-:Y:S01]  /*5dc0*/  F2FP.F16.F32.PACK_AB R67, RZ, R67 ;  /* 0x00000043ff43723e */ /* 0x000fe200000000ff */
[----:B------:R-:W-:Y:S01]  /*5dd0*/  FMUL R81, R81, R88 ;  /* 0x0000005851517220 */ /* 0x000fe20000400000 */
[----:B------:R-:W-:Y:S01]  /*5de0*/  F2FP.F16.F32.PACK_AB R68, RZ, R68 ;  /* 0x00000044ff44723e */ /* 0x000fe200000000ff */
[----:B------:R-:W-:Y:S01]  /*5df0*/  FMUL R82, R82, R88 ;  /* 0x0000005852527220 */ /* 0x000fe20000400000 */
[--C-:B------:R-:W-:Y:S01]  /*5e00*/  @P1 IMAD.MOV.U32 R10, RZ, RZ, R14.reuse ;  /* 0x000000ffff0a1224 */ /* 0x100fe200078e000e */
[----:B------:R-:W-:Y:S01]  /*5e10*/  F2FP.F16.F32.PACK_AB R69, RZ, R69 ;  /* 0x00000045ff45723e */ /* 0x000fe200000000ff */
[--C-:B------:R-:W-:Y:S01]  /*5e20*/  @P1 IMAD.MOV.U32 R11, RZ, RZ, R15.reuse ;  /* 0x000000ffff0b1224 */ /* 0x100fe200078e000f */
[----:B------:R-:W-:Y:S01]  /*5e30*/  F2FP.F16.F32.PACK_AB R70, RZ, R70 ;  /* 0x00000046ff46723e */ /* 0x000fe200000000ff */
[-C--:B------:R-:W-:Y:S01]  /*5e40*/  FMUL R83, R83, R88.reuse ;  /* 0x0000005853537220 */ /* 0x080fe20000400000 */
[----:B------:R-:W-:Y:S01]  /*5e50*/  F2FP.F16.F32.PACK_AB R71, RZ, R71 ;  /* 0x00000047ff47723e */ /* 0x000fe200000000ff */
[-C--:B------:R-:W-:Y:S01]  /*5e60*/  FMUL R84, R84, R88.reuse ;  /* 0x0000005854547220 */ /* 0x080fe20000400000 */
[----:B------:R0:W-:Y:S01]  /*5e70*/  @P1 STG.E.U16 desc[UR36][R10.64+0x10], R60 ;  /* 0x0000103c0a001986 */ /* 0x0001e2000c101524 */
[----:B------:R-:W-:Y:S01]  /*5e80*/  ISETP.GT.AND P1, PT, R3, 0x8, P4 ;  /* 0x000000080300780c */ /* 0x000fe20002724270 */
[----:B------:R-:W-:Y:S01]  /*5e90*/  FMUL R85, R85, R88 ;  /* 0x0000005855557220 */ /* 0x000fe20000400000 */
[----:B------:R-:W-:Y:S01]  /*5ea0*/  F2FP.F16.F32.PACK_AB R72, RZ, R72 ;  /* 0x00000048ff48723e */ /* 0x000fe200000000ff */
[-C--:B------:R-:W-:Y:S01]  /*5eb0*/  FMUL R86, R86, R88.reuse ;  /* 0x0000005856567220 */ /* 0x080fe20000400000 */
[----:B------:R-:W-:Y:S01]  /*5ec0*/  F2FP.F16.F32.PACK_AB R73, RZ, R73 ;  /* 0x00000049ff49723e */ /* 0x000fe200000000ff */
[----:B------:R-:W-:Y:S01]  /*5ed0*/  FMUL R87, R87, R88 ;  /* 0x0000005857577220 */ /* 0x000fe20000400000 */
[----:B------:R-:W-:Y:S01]  /*5ee0*/  F2FP.F16.F32.PACK_AB R74, RZ, R74 ;  /* 0x0000004aff4a723e */ /* 0x000fe200000000ff */
[-C--:B------:R-:W-:Y:S01]  /*5ef0*/  FMUL R24, R24, R88.reuse ;  /* 0x0000005818187220 */ /* 0x080fe20000400000 */
[----:B------:R-:W-:Y:S01]  /*5f00*/  F2FP.F16.F32.PACK_AB R75, RZ, R75 ;  /* 0x0000004bff4b723e */ /* 0x000fe200000000ff */
[----:B------:R-:W-:Y:S01]  /*5f10*/  FMUL R25, R25, R88 ;  /* 0x0000005819197220 */ /* 0x000fe20000400000 */
[C---:B------:R-:W-:Y:S01]  /*5f20*/  ISETP.GT.AND P5, PT, R4.reuse, 0x28, PT ;  /* 0x000000280400780c */ /* 0x040fe20003fa4270 */
[--C-:B0-----:R-:W-:Y:S01]  /*5f30*/  @P0 IMAD.MOV.U32 R10, RZ, RZ, R14.reuse ;  /* 0x000000ffff0a0224 */ /* 0x101fe200078e000e */
[----:B------:R-:W-:Y:S01]  /*5f40*/  F2FP.F16.F32.PACK_AB R76, RZ, R76 ;  /* 0x0000004cff4c723e */ /* 0x000fe200000000ff */
[--C-:B------:R-:W-:Y:S01]  /*5f50*/  @P0 IMAD.MOV.U32 R11, RZ, RZ, R15.reuse ;  /* 0x000000ffff0b0224 */ /* 0x100fe200078e000f */
[----:B------:R-:W-:Y:S01]  /*5f60*/  ISETP.GT.AND P4, PT, R4, 0x29, PT ;  /* 0x000000290400780c */ /* 0x000fe20003f84270 */
[-C--:B------:R-:W-:Y:S01]  /*5f70*/  FMUL R26, R26, R88.reuse ;  /* 0x000000581a1a7220 */ /* 0x080fe20000400000 */
[----:B------:R-:W-:Y:S01]  /*5f80*/  F2FP.F16.F32.PACK_AB R77, RZ, R77 ;  /* 0x0000004dff4d723e */ /* 0x000fe200000000ff */
[-C--:B------:R-:W-:Y:S01]  /*5f90*/  FMUL R27, R27, R88.reuse ;  /* 0x000000581b1b7220 */ /* 0x080fe20000400000 */
[----:B------:R0:W-:Y:S01]  /*5fa0*/  @P0 STG.E.U16 desc[UR36][R10.64+0x12], R61 ;  /* 0x0000123d0a000986 */ /* 0x0001e2000c101524 */
[----:B------:R-:W-:Y:S01]  /*5fb0*/  ISETP.GT.AND P0, PT, R3, 0x8, P3 ;  /* 0x000000080300780c */ /* 0x000fe20001f04270 */
[-C--:B------:R-:W-:Y:S01]  /*5fc0*/  FMUL R28, R28, R88.reuse ;  /* 0x000000581c1c7220 */ /* 0x080fe20000400000 */
[C---:B------:R-:W-:Y:S01]  /*5fd0*/  ISETP.GT.AND P3, PT, R4.reuse, 0x10, PT ;  /* 0x000000100400780c */ /* 0x040fe20003f64270 */
[----:B------:R-:W-:Y:S01]  /*5fe0*/  @P1 STG.E.U16 desc[UR36][R8.64+0x10], R62 ;  /* 0x0000103e08001986 */ /* 0x000fe2000c101524 */
[----:B------:R-:W-:Y:S01]  /*5ff0*/  ISETP.GT.AND P1, PT, R4, 0x19, PT ;  /* 0x000000190400780c */ /* 0x000fe20003f24270 */
        /* <DEDUP_REMOVED lines=8> */
[----:B------:R-:W-:Y:S01]  /*6080*/  @P0 STG.E.U16 desc[UR36][R8.64+0x12], R63 ;  /* 0x0000123f08000986 */ /* 0x000fe2000c101524 */
[----:B------:R-:W-:Y:S01]  /*6090*/  ISETP.GT.AND P0, PT, R3, RZ, P3 ;  /* 0x000000ff0300720c */ /* 0x000fe20001f04270 */
[----:B------:R-:W-:Y:S01]  /*60a0*/  FMUL R33, R33, R88 ;  /* 0x0000005821217220 */ /* 0x000fe20000400000 */
[----:B------:R-:W-:Y:S01]  /*60b0*/  F2FP.F16.F32.PACK_AB R82, RZ, R82 ;  /* 0x00000052ff52723e */ /* 0x000fe200000000ff */
[-C--:B------:R-:W-:Y:S01]  /*60c0*/  FMUL R34, R34, R88.reuse ;  /* 0x0000005822227220 */ /* 0x080fe20000400000 */
[----:B------:R-:W-:Y:S01]  /*60d0*/  F2FP.F16.F32.PACK_AB R83, RZ, R83 ;  /* 0x00000053ff53723e */ /* 0x000fe200000000ff */
[----:B------:R-:W-:Y:S01]  /*60e0*/  FMUL R35, R35, R88 ;  /* 0x0000005823237220 */ /* 0x000fe20000400000 */
[----:B------:R-:W-:Y:S01]  /*60f0*/  F2FP.F16.F32.PACK_AB R84, RZ, R84 ;  /* 0x00000054ff54723e */ /* 0x000fe200000000ff */
[-C--:B------:R-:W-:Y:S01]  /*6100*/  FMUL R36, R36, R88.reuse ;  /* 0x0000005824247220 */ /* 0x080fe20000400000 */
[----:B------:R-:W-:Y:S01]  /*6110*/  P2R R5, PR, RZ, 0x20 ;  /* 0x00000020ff057803 */ /* 0x000fe20000000000 */
[-C--:B------:R-:W-:Y:S01]  /*6120*/  FMUL R37, R37, R88.reuse ;  /* 0x0000005825257220 */ /* 0x080fe20000400000 */
[----:B------:R-:W-:Y:S01]  /*6130*/  F2FP.F16.F32.PACK_AB R85, RZ, R85 ;  /* 0x00000055ff55723e */ /* 0x000fe200000000ff */
[----:B------:R-:W-:Y:S01]  /*6140*/  FMUL R38, R38, R88 ;  /* 0x0000005826267220 */ /* 0x000fe20000400000 */
[----:B------:R-:W-:Y:S01]  /*6150*/  F2FP.F16.F32.PACK_AB R86, RZ, R86 ;  /* 0x00000056ff56723e */ /* 0x000fe200000000ff */
[--C-:B0-----:R-:W-:Y:S01]  /*6160*/  @P0 IMAD.MOV.U32 R10, RZ, RZ, R14.reuse ;  /* 0x000000ffff0a0224 */ /* 0x101fe200078e000e */
[----:B------:R-:W-:Y:S01]  /*6170*/  F2FP.F16.F32.PACK_AB R87, RZ, R87 ;  /* 0x00000057ff57723e */ /* 0x000fe200000000ff */
[--C-:B------:R-:W-:Y:S01]  /*6180*/  @P0 IMAD.MOV.U32 R11, RZ, RZ, R15.reuse ;  /* 0x000000ffff0b0224 */ /* 0x100fe200078e000f */
[----:B------:R-:W-:Y:S01]  /*6190*/  F2FP.F16.F32.PACK_AB R24, RZ, R24 ;  /* 0x00000018ff18723e */ /* 0x000fe200000000ff */
[-C--:B------:R-:W-:Y:S01]  /*61a0*/  FMUL R39, R39, R88.reuse ;  /* 0x0000005827277220 */ /* 0x080fe20000400000 */
[----:B------:R-:W-:Y:S01]  /*61b0*/  F2FP.F16.F32.PACK_AB R25, RZ, R25 ;  /* 0x00000019ff19723e */ /* 0x000fe200000000ff */
[-C--:B------:R-:W-:Y:S01]  /*61c0*/  FMUL R40, R40, R88.reuse ;  /* 0x0000005828287220 */ /* 0x080fe20000400000 */
[----:B------:R0:W-:Y:S01]  /*61d0*/  @P0 STG.E.U16 desc[UR36][R10.64+0x20], R64 ;  /* 0x000020400a000986 */ /* 0x0001e2000c101524 */
        /* <DEDUP_REMOVED lines=10> */
[----:B------:R-:W-:Y:S01]  /*6280*/  F2FP.F16.F32.PACK_AB R30, RZ, R30 ;  /* 0x0000001eff1e723e */ /* 0x000fe200000000ff */
[----:B------:R-:W-:Y:S01]  /*6290*/  FMUL R46, R46, R88 ;  /* 0x000000582e2e7220 */ /* 0x000fe20000400000 */
[----:B------:R-:W-:Y:S01]  /*62a0*/  F2FP.F16.F32.PACK_AB R31, RZ, R31 ;  /* 0x0000001fff1f723e */ /* 0x000fe200000000ff */
[----:B0-----:R-:W-:Y:S01]  /*62b0*/  @P0 IMAD.MOV.U32 R10, RZ, RZ, R14 ;  /* 0x000000ffff0a0224 */ /* 0x001fe200078e000e */
[----:B------:R-:W-:Y:S01]  /*62c0*/  F2FP.F16.F32.PACK_AB R32, RZ, R32 ;  /* 0x00000020ff20723e */ /* 0x000fe200000000ff */
[----:B------:R-:W-:Y:S01]  /*62d0*/  @P0 IMAD.MOV.U32 R11, RZ, RZ, R15 ;  /* 0x000000ffff0b0224 */ /* 0x000fe200078e000f */
[----:B------:R-:W-:Y:S01]  /*62e0*/  F2FP.F16.F32.PACK_AB R33, RZ, R33 ;  /* 0x00000021ff21723e */ /* 0x000fe200000000ff */
[----:B------:R-:W-:Y:S01]  /*62f0*/  FMUL R47, R47, R88 ;  /* 0x000000582f2f7220 */ /* 0x000fe20000400000 */
[----:B------:R-:W-:Y:S01]  /*6300*/  F2FP.F16.F32.PACK_AB R34, RZ, R34 ;  /* 0x00000022ff22723e */ /* 0x000fe200000000ff */
[-C--:B------:R-:W-:Y:S01]  /*6310*/  FMUL R48, R48, R88.reuse ;  /* 0x0000005830307220 */ /* 0x080fe20000400000 */
[----:B------:R0:W-:Y:S01]  /*6320*/  @P0 STG.E.U16 desc[UR36][R10.64+0x22], R65 ;  /* 0x000022410a000986 */ /* 0x0001e2000c101524 */
[----:B------:R-:W-:Y:S01]  /*6330*/  ISETP.GT.AND P0, PT, R3, 0x8, P3 ;  /* 0x000000080300780c */ /* 0x000fe20001f04270 */
[-C--:B------:R-:W-:Y:S01]  /*6340*/  FMUL R49, R49, R88.reuse ;  /* 0x0000005831317220 */ /* 0x080fe20000400000 */
[----:B------:R-:W-:Y:S01]  /*6350*/  ISETP.GT.AND P3, PT, R4, 0x30, PT ;  /* 0x000000300400780c */ /* 0x000fe20003f64270 */
        /* <DEDUP_REMOVED lines=11> */
[----:B------:R-:W-:Y:S01]  /*6410*/  ISETP.GT.AND P0, PT, R3, 0x8, P2 ;  /* 0x000000080300780c */ /* 0x000fe20001704270 */
[----:B------:R-:W-:Y:S01]  /*6420*/  FMUL R55, R55, R88 ;  /* 0x0000005837377220 */ /* 0x000fe20000400000 */
[----:B------:R-:W-:-:S02]  /*6430*/  ISETP.GT.AND P2, PT, R4, 0x18, PT ;  /* 0x000000180400780c */ /* 0x000fc40003f44270 */
[----:B------:R-:W-:Y:S02]  /*6440*/  F2FP.F16.F32.PACK_AB R40, RZ, R40 ;  /* 0x00000028ff28723e */ /* 0x000fe400000000ff */
[----:B------:R-:W-:Y:S02]  /*6450*/  F2FP.F16.F32.PACK_AB R41, RZ, R41 ;  /* 0x00000029ff29723e */ /* 0x000fe400000000ff */
[----:B------:R-:W-:Y:S02]  /*6460*/  F2FP.F16.F32.PACK_AB R42, RZ, R42 ;  /* 0x0000002aff2a723e */ /* 0x000fe400000000ff */
[----:B------:R-:W-:Y:S02]  /*6470*/  F2FP.F16.F32.PACK_AB R43, RZ, R43 ;  /* 0x0000002bff2b723e */ /* 0x000fe400000000ff */
[----:B------:R-:W-:Y:S01]  /*6480*/  F2FP.F16.F32.PACK_AB R44, RZ, R44 ;  /* 0x0000002cff2c723e */ /* 0x000fe200000000ff */
[----:B------:R-:W-:Y:S01]  /*6490*/  @P0 STG.E.U16 desc[UR36][R8.64+0x22], R67 ;  /* 0x0000224308000986 */ /* 0x000fe2000c101524 */
[----:B------:R-:W-:-:S02]  /*64a0*/  ISETP.GT.AND P0, PT, R3, RZ, P2 ;  /* 0x000000ff0300720c */ /* 0x000fc40001704270 */
[----:B------:R-:W-:Y:S02]  /*64b0*/  F2FP.F16.F32.PACK_AB R45, RZ, R45 ;  /* 0x0000002dff2d723e */ /* 0x000fe400000000ff */
[----:B------:R-:W-:Y:S02]  /*64c0*/  F2FP.F16.F32.PACK_AB R46, RZ, R46 ;  /* 0x0000002eff2e723e */ /* 0x000fe400000000ff */
[----:B------:R-:W-:Y:S02]  /*64d0*/  F2FP.F16.F32.PACK_AB R47, RZ, R47 ;  /* 0x0000002fff2f723e */ /* 0x000fe400000000ff */
[----:B------:R-:W-:Y:S02]  /*64e0*/  F2FP.F16.F32.PACK_AB R48, RZ, R48 ;  /* 0x00000030ff30723e */ /* 0x000fe400000000ff */
[----:B------:R-:W-:Y:S02]  /*64f0*/  F2FP.F16.F32.PACK_AB R49, RZ, R49 ;  /* 0x00000031ff31723e */ /* 0x000fe400000000ff */
[----:B------:R-:W-:Y:S01]  /*6500*/  F2FP.F16.F32.PACK_AB R50, RZ, R50 ;  /* 0x00000032ff32723e */ /* 0x000fe200000000ff */
[----:B0-----:R-:W-:Y:S01]  /*6510*/  @P0 IMAD.MOV.U32 R10, RZ, RZ, R14 ;  /* 0x000000ffff0a0224 */ /* 0x001fe200078e000e */
[----:B------:R-:W-:Y:S01]  /*6520*/  F2FP.F16.F32.PACK_AB R51, RZ, R51 ;  /* 0x00000033ff33723e */ /* 0x000fe200000000ff */
[----:B------:R-:W-:Y:S01]  /*6530*/  @P0 IMAD.MOV.U32 R11, RZ, RZ, R15 ;  /* 0x000000ffff0b0224 */ /* 0x000fe200078e000f */
[----:B------:R-:W-:-:S02]  /*6540*/  F2FP.F16.F32.PACK_AB R52, RZ, R52 ;  /* 0x00000034ff34723e */ /* 0x000fc400000000ff */
[----:B------:R-:W-:Y:S02]  /*6550*/  F2FP.F16.F32.PACK_AB R53, RZ, R53 ;  /* 0x00000035ff35723e */ /* 0x000fe400000000ff */
[----:B------:R0:W-:Y:S01]  /*6560*/  @P0 STG.E.U16 desc[UR36][R10.64+0x30], R68 ;  /* 0x000030440a000986 */ /* 0x0001e2000c101524 */
[----:B------:R-:W-:Y:S02]  /*6570*/  ISETP.GT.AND P0, PT, R3, RZ, P1 ;  /* 0x000000ff0300720c */ /* 0x000fe40000f04270 */
[----:B------:R-:W-:Y:S02]  /*6580*/  F2FP.F16.F32.PACK_AB R54, RZ, R54 ;  /* 0x00000036ff36723e */ /* 0x000fe400000000ff */
[----:B------:R-:W-:-:S09]  /*6590*/  F2FP.F16.F32.PACK_AB R55, RZ, R55 ;  /* 0x00000037ff37723e */ /* 0x000fd200000000ff */
[----:B0-----:R-:W-:Y:S02]  /*65a0*/  @P0 IMAD.MOV.U32 R10, RZ, RZ, R14 ;  /* 0x000000ffff0a0224 */ /* 0x001fe400078e000e */
[----:B------:R-:W-:-:S05]  /*65b0*/  @P0 IMAD.MOV.U32 R11, RZ, RZ, R15 ;  /* 0x000000ffff0b0224 */ /* 0x000fca00078e000f */
[----:B------:R0:W-:Y:S01]  /*65c0*/  @P0 STG.E.U16 desc[UR36][R10.64+0x32], R69 ;  /* 0x000032450a000986 */ /* 0x0001e2000c101524 */
[----:B------:R-:W-:Y:S02]  /*65d0*/  ISETP.GT.AND P0, PT, R3, 0x8, P2 ;  /* 0x000000080300780c */ /* 0x000fe40001704270 */
[----:B------:R-:W-:-:S11]  /*65e0*/  ISETP.GT.AND P2, PT, R4, 0x20, PT ;  /* 0x000000200400780c */ /* 0x000fd60003f44270 */
[----:B------:R-:W-:Y:S01]  /*65f0*/  @P0 STG.E.U16 desc[UR36][R8.64+0x30], R70 ;  /* 0x0000304608000986 */ /* 0x000fe2000c101524 */
[----:B------:R-:W-:Y:S02]  /*6600*/  ISETP.GT.AND P0, PT, R3, 0x8, P1 ;  /* 0x000000080300780c */ /* 0x000fe40000f04270 */
[----:B------:R-:W-:-:S11]  /*6610*/  ISETP.GT.AND P1, PT, R4, 0x21, PT ;  /* 0x000000210400780c */ /* 0x000fd60003f24270 */
[----:B------:R-:W-:Y:S01]  /*6620*/  @P0 STG.E.U16 desc[UR36][R8.64+0x32], R71 ;  /* 0x0000324708000986 */ /* 0x000fe2000c101524 */
[----:B------:R-:W-:-:S13]  /*6630*/  ISETP.GT.AND P0, PT, R3, RZ, P2 ;  /* 0x000000ff0300720c */ /* 0x000fda0001704270 */
[----:B0-----:R-:W-:Y:S02]  /*6640*/  @P0 IMAD.MOV.U32 R10, RZ, RZ, R14 ;  /* 0x000000ffff0a0224 */ /* 0x001fe400078e000e */
[----:B------:R-:W-:-:S05]  /*6650*/  @P0 IMAD.MOV.U32 R11, RZ, RZ, R15 ;  /* 0x000000ffff0b0224 */ /* 0x000fca00078e000f */
[----:B------:R0:W-:Y:S01]  /*6660*/  @P0 STG.E.U16 desc[UR36][R10.64+0x40], R72 ;  /* 0x000040480a000986 */ /* 0x0001e2000c101524 */
[----:B------:R-:W-:-:S13]  /*6670*/  ISETP.GT.AND P0, PT, R3, RZ, P1 ;  /* 0x000000ff0300720c */ /* 0x000fda0000f04270 */
[----:B0-----:R-:W-:Y:S02]  /*6680*/  @P0 IMAD.MOV.U32 R10, RZ, RZ, R14 ;  /* 0x000000ffff0a0224 */ /* 0x001fe400078e000e */
[----:B------:R-:W-:-:S05]  /*6690*/  @P0 IMAD.MOV.U32 R11, RZ, RZ, R15 ;  /* 0x000000ffff0b0224 */ /* 0x000fca00078e000f */
[----:B------:R0:W-:Y:S01]  /*66a0*/  @P0 STG.E.U16 desc[UR36][R10.64+0x42], R73 ;  /* 0x000042490a000986 */ /* 0x0001e2000c101524 */
[----:B------:R-:W-:Y:S02]  /*66b0*/  ISETP.GT.AND P0, PT, R3, 0x8, P2 ;  /* 0x000000080300780c */ /* 0x000fe40001704270 */
[----:B------:R-:W-:-:S11]  /*66c0*/  ISETP.GT.AND P2, PT, R4, 0x38, PT ;  /* 0x000000380400780c */ /* 0x000fd60003f44270 */
[----:B------:R-:W-:Y:S01]  /*66d0*/  @P0 STG.E.U16 desc[UR36][R8.64+0x40], R74 ;  /* 0x0000404a08000986 */ /* 0x000fe2000c101524 */
[----:B------:R-:W-:-:S13]  /*66e0*/  ISETP.GT.AND P0, PT, R3, 0x8, P1 ;  /* 0x000000080300780c */ /* 0x000fda0000f04270 */
        /* <DEDUP_REMOVED lines=9> */
[----:B------:R-:W-:-:S13]  /*6780*/  ISETP.GT.AND P0, PT, R3, 0x8, P5 ;  /* 0x000000080300780c */ /* 0x000fda0002f04270 */
[----:B------:R-:W-:Y:S01]  /*6790*/  @P0 STG.E.U16 desc[UR36][R8.64+0x50], R78 ;  /* 0x0000504e08000986 */ /* 0x000fe2000c101524 */
[----:B------:R-:W-:-:S13]  /*67a0*/  ISETP.GT.AND P0, PT, R3, 0x8, P4 ;  /* 0x000000080300780c */ /* 0x000fda0002704270 */
[----:B------:R-:W-:Y:S01]  /*67b0*/  @P0 STG.E.U16 desc[UR36][R8.64+0x52], R79 ;  /* 0x0000524f08000986 */ /* 0x000fe2000c101524 */
[----:B------:R-:W-:-:S13]  /*67c0*/  ISETP.GT.AND P0, PT, R3, RZ, P3 ;  /* 0x000000ff0300720c */ /* 0x000fda0001f04270 */
[----:B0-----:R-:W-:Y:S02]  /*67d0*/  @P0 IMAD.MOV.U32 R10, RZ, RZ, R14 ;  /* 0x000000ffff0a0224 */ /* 0x001fe400078e000e */
[----:B------:R-:W-:-:S05]  /*67e0*/  @P0 IMAD.MOV.U32 R11, RZ, RZ, R15 ;  /* 0x000000ffff0b0224 */ /* 0x000fca00078e000f */
[----:B------:R0:W-:Y:S01]  /*67f0*/  @P0 STG.E.U16 desc[UR36][R10.64+0x60], R80 ;  /* 0x000060500a000986 */ /* 0x0001e2000c101524 */
[----:B------:R-:W-:-:S04]  /*6800*/  ISETP.GT.AND P0, PT, R4, 0x31, PT ;  /* 0x000000310400780c */ /* 0x000fc80003f04270 */
        /* <DEDUP_REMOVED lines=8> */
[----:B------:R-:W-:-:S05]  /*6890*/  IADD3 R12, P1, R89, R8, RZ ;  /* 0x00000008590c7210 */ /* 0x000fca0007f3e0ff */
[----:B------:R-:W-:Y:S01]  /*68a0*/  IMAD.X R13, R57, 0x1, R9, P1 ;  /* 0x00000001390d7824 */ /* 0x000fe200008e0609 */
[----:B------:R-:W-:-:S13]  /*68b0*/  ISETP.GT.AND P1, PT, R3, RZ, P2 ;  /* 0x000000ff0300720c */ /* 0x000fda0001724270 */
[----:B------:R-:W-:Y:S01]  /*68c0*/  @P1 STG.E.U16 desc[UR36][R14.64+0x70], R84 ;  /* 0x000070540e001986 */ /* 0x000fe2000c101524 */
[----:B------:R-:W-:-:S05]  /*68d0*/  IADD3 R20, P1, R89, R8, RZ ;  /* 0x0000000859147210 */ /* 0x000fca0007f3e0ff */
[----:B------:R-:W-:Y:S01]  /*68e0*/  IMAD.X R21, R57, 0x1, R9, P1 ;  /* 0x0000000139157824 */ /* 0x000fe200008e0609 */
[----:B0-----:R-:W-:-:S05]  /*68f0*/  IADD3 R10, P1, R89, R14, RZ ;  /* 0x0000000e590a7210 */ /* 0x001fca0007f3e0ff */
[----:B------:R-:W-:Y:S01]  /*6900*/  IMAD.X R11, R57, 0x1, R15, P1 ;  /* 0x00000001390b7824 */ /* 0x000fe200008e060f */
[----:B------:R-:W-:-:S04]  /*6910*/  ISETP.GT.AND P1, PT, R4, 0x39, PT ;  /* 0x000000390400780c */ /* 0x000fc80003f24270 */
[----:B------:R-:W-:-:S13]  /*6920*/  ISETP.GT.AND P5, PT, R3, RZ, P1 ;  /* 0x000000ff0300720c */ /* 0x000fda0000fa4270 */
[----:B------:R-:W-:Y:S01]  /*6930*/  @P5 STG.E.U16 desc[UR36][R14.64+0x72], R85 ;  /* 0x000072550e005986 */ /* 0x000fe2000c101524 */
[----:B------:R-:W-:-:S13]  /*6940*/  ISETP.GT.AND P5, PT, R3, 0x8, P2 ;  /* 0x000000080300780c */ /* 0x000fda00017a4270 */
[----:B------:R-:W-:Y:S01]  /*6950*/  @P5 STG.E.U16 desc[UR36][R8.64+0x70], R86 ;  /* 0x0000705608005986 */ /* 0x000fe2000c101524 */
[----:B------:R-:W-:-:S13]  /*6960*/  ISETP.GT.AND P5, PT, R3, 0x8, P1 ;  /* 0x000000080300780c */ /* 0x000fda0000fa4270 */
[----:B------:R0:W-:Y:S01]  /*6970*/  @P5 STG.E.U16 desc[UR36][R8.64+0x72], R87 ;  /* 0x0000725708005986 */ /* 0x0001e2000c101524 */
[C---:B------:R-:W-:Y:S02]  /*6980*/  ISETP.GT.AND P5, PT, R3.reuse, 0x80, P6 ;  /* 0x000000800300780c */ /* 0x040fe400037a4270 */
[----:B------:R-:W-:-:S11]  /*6990*/  ISETP.GT.AND P6, PT, R3, 0x88, P6 ;  /* 0x000000880300780c */ /* 0x000fd600037c4270 */
[----:B------:R-:W-:Y:S01]  /*69a0*/  @P5 STG.E.U16 desc[UR36][R10.64], R24 ;  /* 0x000000180a005986 */ /* 0x000fe2000c101524 */
[----:B------:R-:W-:-:S04]  /*69b0*/  ISETP.GT.AND P5, PT, R4, 0x1, PT ;  /* 0x000000010400780c */ /* 0x000fc80003fa4270 */
[----:B------:R-:W-:-:S13]  /*69c0*/  ISETP.GT.AND P5, PT, R3, 0x80, P5 ;  /* 0x000000800300780c */ /* 0x000fda0002fa4270 */
[----:B0-----:R-:W-:Y:S02]  /*69d0*/  @P5 IMAD.MOV.U32 R8, RZ, RZ, R10 ;  /* 0x000000ffff085224 */ /* 0x001fe400078e000a */
[----:B------:R-:W-:-:S05]  /*69e0*/  @P5 IMAD.MOV.U32 R9, RZ, RZ, R11 ;  /* 0x000000ffff095224 */ /* 0x000fca00078e000b */
[----:B------:R0:W-:Y:S01]  /*69f0*/  @P5 STG.E.U16 desc[UR36][R8.64+0x2], R25 ;  /* 0x0000021908005986 */ /* 0x0001e2000c101524 */
[----:B------:R-:W-:-:S03]  /*6a00*/  ISETP.NE.AND P5, PT, R5, RZ, PT ;  /* 0x000000ff0500720c */ /* 0x000fc60003fa5270 */
[----:B------:R-:W-:Y:S01]  /*6a10*/  @P6 STG.E.U16 desc[UR36][R12.64], R26 ;  /* 0x0000001a0c006986 */ /* 0x000fe2000c101524 */
[----:B------:R-:W-:-:S04]  /*6a20*/  ISETP.GT.AND P6, PT, R4, 0x1, PT ;  /* 0x000000010400780c */ /* 0x000fc80003fc4270 */
[----:B------:R-:W-:-:S13]  /*6a30*/  ISETP.GT.AND P6, PT, R3, 0x88, P6 ;  /* 0x000000880300780c */ /* 0x000fda00037c4270 */
[----:B------:R-:W-:Y:S01]  /*6a40*/  @P6 STG.E.U16 desc[UR36][R20.64+0x2], R27 ;  /* 0x0000021b14006986 */ /* 0x000fe2000c101524 */
[----:B------:R-:W-:-:S04]  /*6a50*/  ISETP.GT.AND P6, PT, R4, 0x8, PT ;  /* 0x000000080400780c */ /* 0x000fc80003fc4270 */
[----:B------:R-:W-:-:S13]  /*6a60*/  ISETP.GT.AND P6, PT, R3, 0x80, P6 ;  /* 0x000000800300780c */ /* 0x000fda00037c4270 */
[----:B0-----:R-:W-:Y:S02]  /*6a70*/  @P6 IMAD.MOV.U32 R8, RZ, RZ, R10 ;  /* 0x000000ffff086224 */ /* 0x001fe400078e000a */
[----:B------:R-:W-:-:S05]  /*6a80*/  @P6 IMAD.MOV.U32 R9, RZ, RZ, R11 ;  /* 0x000000ffff096224 */ /* 0x000fca00078e000b */
[----:B------:R0:W-:Y:S01]  /*6a90*/  @P6 STG.E.U16 desc[UR36][R8.64+0x10], R28 ;  /* 0x0000101c08006986 */ /* 0x0001e2000c101524 */
[----:B------:R-:W-:-:S04]  /*6aa0*/  ISETP.GT.AND P6, PT, R4, 0x9, PT ;  /* 0x000000090400780c */ /* 0x000fc80003fc4270 */
[----:B------:R-:W-:-:S13]  /*6ab0*/  ISETP.GT.AND P6, PT, R3, 0x80, P6 ;  /* 0x000000800300780c */ /* 0x000fda00037c4270 */
[----:B0-----:R-:W-:Y:S02]  /*6ac0*/  @P6 IMAD.MOV.U32 R8, RZ, RZ, R10 ;  /* 0x000000ffff086224 */ /* 0x001fe400078e000a */
[----:B------:R-:W-:-:S05]  /*6ad0*/  @P6 IMAD.MOV.U32 R9, RZ, RZ, R11 ;  /* 0x000000ffff096224 */ /* 0x000fca00078e000b */
[----:B------:R0:W-:Y:S01]  /*6ae0*/  @P6 STG.E.U16 desc[UR36][R8.64+0x12], R29 ;  /* 0x0000121d08006986 */ /* 0x0001e2000c101524 */
[----:B------:R-:W-:-:S04]  /*6af0*/  ISETP.GT.AND P6, PT, R4, 0x8, PT ;  /* 0x000000080400780c */ /* 0x000fc80003fc4270 */
[----:B------:R-:W-:-:S13]  /*6b00*/  ISETP.GT.AND P6, PT, R3, 0x88, P6 ;  /* 0x000000880300780c */ /* 0x000fda00037c4270 */
        /* <DEDUP_REMOVED lines=45> */
[----:B------:R-:W-:Y:S01]  /*6de0*/  @P6 STG.E.U16 desc[UR36][R8.64+0x42], R41 ;  /* 0x0000422908006986 */ /* 0x000fe2000c101524 */
[----:B------:R-:W-:-:S04]  /*6df0*/  ISETP.GT.AND P6, PT, R4, 0x20, PT ;  /* 0x000000200400780c */ /* 0x000fc80003fc4270 */
[----:B------:R-:W-:-:S13]  /*6e00*/  ISETP.GT.AND P6, PT, R3, 0x88, P6 ;  /* 0x000000880300780c */ /* 0x000fda00037c4270 */
[----:B------:R-:W-:Y:S01]  /*6e10*/  @P6 STG.E.U16 desc[UR36][R6.64+0x40], R42 ;  /* 0x0000402a06006986 */ /* 0x000fe2000c101524 */
[----:B------:R-:W-:-:S04]  /*6e20*/  ISETP.GT.AND P6, PT, R4, 0x21, PT ;  /* 0x000000210400780c */ /* 0x000fc80003fc4270 */
[----:B------:R-:W-:-:S13]  /*6e30*/  ISETP.GT.AND P6, PT, R3, 0x88, P6 ;  /* 0x000000880300780c */ /* 0x000fda00037c4270 */
[----:B------:R-:W-:Y:S02]  /*6e40*/  @P6 IMAD.MOV.U32 R4, RZ, RZ, R6 ;  /* 0x000000ffff046224 */ /* 0x000fe400078e0006 */
[----:B------:R-:W-:-:S05]  /*6e50*/  @P6 IMAD.MOV.U32 R5, RZ, RZ, R7 ;  /* 0x000000ffff056224 */ /* 0x000fca00078e0007 */
[----:B------:R0:W-:Y:S01]  /*6e60*/  @P6 STG.E.U16 desc[UR36][R4.64+0x42], R43 ;  /* 0x0000422b04006986 */ /* 0x0001e2000c101524 */
[C---:B------:R-:W-:Y:S02]  /*6e70*/  ISETP.GT.AND P6, PT, R3.reuse, 0x80, P5 ;  /* 0x000000800300780c */ /* 0x040fe40002fc4270 */
[----:B------:R-:W-:-:S11]  /*6e80*/  ISETP.GT.AND P5, PT, R3, 0x88, P5 ;  /* 0x000000880300780c */ /* 0x000fd60002fa4270 */
[----:B0-----:R-:W-:Y:S02]  /*6e90*/  @P6 IMAD.MOV.U32 R4, RZ, RZ, R10 ;  /* 0x000000ffff046224 */ /* 0x001fe400078e000a */
[----:B------:R-:W-:-:S05]  /*6ea0*/  @P6 IMAD.MOV.U32 R5, RZ, RZ, R11 ;  /* 0x000000ffff056224 */ /* 0x000fca00078e000b */
[----:B------:R0:W-:Y:S01]  /*6eb0*/  @P6 STG.E.U16 desc[UR36][R4.64+0x50], R44 ;  /* 0x0000502c04006986 */ /* 0x0001e2000c101524 */
[C---:B------:R-:W-:Y:S02]  /*6ec0*/  ISETP.GT.AND P6, PT, R3.reuse, 0x80, P4 ;  /* 0x000000800300780c */ /* 0x040fe400027c4270 */
[----:B------:R-:W-:-:S11]  /*6ed0*/  ISETP.GT.AND P4, PT, R3, 0x88, P4 ;  /* 0x000000880300780c */ /* 0x000fd60002784270 */
[----:B0-----:R-:W-:Y:S02]  /*6ee0*/  @P6 IMAD.MOV.U32 R4, RZ, RZ, R10 ;  /* 0x000000ffff046224 */ /* 0x001fe400078e000a */
[----:B------:R-:W-:-:S05]  /*6ef0*/  @P6 IMAD.MOV.U32 R5, RZ, RZ, R11 ;  /* 0x000000ffff056224 */ /* 0x000fca00078e000b */
[----:B------:R0:W-:Y:S02]  /*6f00*/  @P6 STG.E.U16 desc[UR36][R4.64+0x52], R45 ;  /* 0x0000522d04006986 */ /* 0x0001e4000c101524 */
[----:B0-----:R-:W-:Y:S02]  /*6f10*/  @P5 IMAD.MOV.U32 R4, RZ, RZ, R6 ;  /* 0x000000ffff045224 */ /* 0x001fe400078e0006 */
[----:B------:R-:W-:-:S05]  /*6f20*/  @P5 IMAD.MOV.U32 R5, RZ, RZ, R7 ;  /* 0x000000ffff055224 */ /* 0x000fca00078e0007 */
[----:B------:R0:W-:Y:S01]  /*6f30*/  @P5 STG.E.U16 desc[UR36][R4.64+0x50], R46 ;  /* 0x0000502e04005986 */ /* 0x0001e2000c101524 */
[C---:B------:R-:W-:Y:S02]  /*6f40*/  ISETP.GT.AND P5, PT, R3.reuse, 0x80, P3 ;  /* 0x000000800300780c */ /* 0x040fe40001fa4270 */
[----:B------:R-:W-:Y:S01]  /*6f50*/  ISETP.GT.AND P3, PT, R3, 0x88, P3 ;  /* 0x000000880300780c */ /* 0x000fe20001f64270 */
[----:B0-----:R-:W-:Y:S01]  /*6f60*/  @P4 IMAD.MOV.U32 R4, RZ, RZ, R6 ;  /* 0x000000ffff044224 */ /* 0x001fe200078e0006 */
[----:B------:R-:W-:-:S05]  /*6f70*/  @P4 MOV R5, R7 ;  /* 0x0000000700054202 */ /* 0x000fca0000000f00 */
[----:B------:R0:W-:Y:S01]  /*6f80*/  @P4 STG.E.U16 desc[UR36][R4.64+0x52], R47 ;  /* 0x0000522f04004986 */ /* 0x0001e2000c101524 */
[C---:B------:R-:W-:Y:S02]  /*6f90*/  ISETP.GT.AND P4, PT, R3.reuse, 0x80, P0 ;  /* 0x000000800300780c */ /* 0x040fe40000784270 */
[----:B------:R-:W-:Y:S01]  /*6fa0*/  ISETP.GT.AND P0, PT, R3, 0x88, P0 ;  /* 0x000000880300780c */ /* 0x000fe20000704270 */
[----:B0-----:R-:W-:Y:S02]  /*6fb0*/  @P5 IMAD.MOV.U32 R4, RZ, RZ, R10 ;  /* 0x000000ffff045224 */ /* 0x001fe400078e000a */
[----:B------:R-:W-:-:S05]  /*6fc0*/  @P5 IMAD.MOV.U32 R5, RZ, RZ, R11 ;  /* 0x000000ffff055224 */ /* 0x000fca00078e000b */
        /* <DEDUP_REMOVED lines=10> */
[----:B------:R0:W-:Y:S02]  /*7070*/  @P3 STG.E.U16 desc[UR36][R4.64+0x60], R50 ;  /* 0x0000603204003986 */ /* 0x0001e4000c101524 */
[----:B0-----:R-:W-:Y:S02]  /*7080*/  @P0 IMAD.MOV.U32 R4, RZ, RZ, R6 ;  /* 0x000000ffff040224 */ /* 0x001fe400078e0006 */
[----:B------:R-:W-:-:S05]  /*7090*/  @P0 IMAD.MOV.U32 R5, RZ, RZ, R7 ;  /* 0x000000ffff050224 */ /* 0x000fca00078e0007 */
[----:B------:R0:W-:Y:S02]  /*70a0*/  @P0 STG.E.U16 desc[UR36][R4.64+0x62], R51 ;  /* 0x0000623304000986 */ /* 0x0001e4000c101524 */
[----:B0-----:R-:W-:Y:S02]  /*70b0*/  @P5 IMAD.MOV.U32 R4, RZ, RZ, R10 ;  /* 0x000000ffff045224 */ /* 0x001fe400078e000a */
[----:B------:R-:W-:-:S05]  /*70c0*/  @P5 IMAD.MOV.U32 R5, RZ, RZ, R11 ;  /* 0x000000ffff055224 */ /* 0x000fca00078e000b */
[----:B------:R0:W-:Y:S04]  /*70d0*/  @P5 STG.E.U16 desc[UR36][R4.64+0x70], R52 ;  /* 0x0000703404005986 */ /* 0x0001e8000c101524 */
[----:B------:R1:W-:Y:S01]  /*70e0*/  @P4 STG.E.U16 desc[UR36][R10.64+0x72], R53 ;  /* 0x000072350a004986 */ /* 0x0003e2000c101524 */
[----:B0-----:R-:W-:Y:S02]  /*70f0*/  @P2 IMAD.MOV.U32 R4, RZ, RZ, R6 ;  /* 0x000000ffff042224 */ /* 0x001fe400078e0006 */
[----:B------:R-:W-:-:S05]  /*7100*/  @P2 IMAD.MOV.U32 R5, RZ, RZ, R7 ;  /* 0x000000ffff052224 */ /* 0x000fca00078e0007 */
[----:B------:R1:W-:Y:S04]  /*7110*/  @P2 STG.E.U16 desc[UR36][R4.64+0x70], R54 ;  /* 0x0000703604002986 */ /* 0x0003e8000c101524 */
[----:B------:R1:W-:Y:S02]  /*7120*/  @P1 STG.E.U16 desc[UR36][R6.64+0x72], R55 ;  /* 0x0000723706001986 */ /* 0x0003e4000c101524 */
.L_x_158:
[----:B------:R-:W-:Y:S05]  /*7130*/  BSYNC B0 ;  /* 0x0000000000007941 */ /* 0x000fea0003800000 */
.L_x_34:
[----:B------:R-:W-:Y:S01]  /*7140*/  ULDC UR4, c[0x0][0xc] ;  /* 0x0000030000047ab9 */ /* 0x000fe20000000800 */
[----:B------:R-:W-:Y:S01]  /*7150*/  ULDC UR5, c[0x0][0x10] ;  /* 0x0000040000057ab9 */ /* 0x000fe20000000800 */
[----:B------:R-:W2:Y:S01]  /*7160*/  LDC R3, c[0x0][0x14] ;  /* 0x00000500ff037b82 */ /* 0x000ea20000000800 */
[----:B------:R-:W-:Y:S01]  /*7170*/  UIMAD.WIDE.U32 UR4, UR4, UR5, URZ ;  /* 0x00000005040472a5 */ /* 0x000fe2000f8e003f */
[----:B------:R-:W-:Y:S02]  /*7180*/  IMAD.MOV.U32 R92, RZ, RZ, -0x1 ;  /* 0xffffffffff5c7424 */ /* 0x000fe400078e00ff */
[----:B------:R-:W-:-:S03]  /*7190*/  IMAD.MOV.U32 R89, RZ, RZ, -0x1 ;  /* 0xffffffffff597424 */ /* 0x000fc600078e00ff */
[----:B--2---:R-:W-:-:S04]  /*71a0*/  IMAD.WIDE.U32 R16, R3, UR4, R16 ;  /* 0x0000000403107c25 */ /* 0x004fc8000f8e0010 */
[----:B------:R-:W-:Y:S01]  /*71b0*/  IMAD R3, R3, UR5, RZ ;  /* 0x0000000503037c24 */ /* 0x000fe2000f8e02ff */
[----:B------:R-:W-:Y:S02]  /*71c0*/  ULDC.64 UR4, c[0x0][0x650] ;  /* 0x0001940000047ab9 */ /* 0x000fe40000000a00 */
[----:B------:R-:W-:Y:S01]  /*71d0*/  ISETP.GE.U32.AND P0, PT, R16, UR4, PT ;  /* 0x0000000410007c0c */ /* 0x000fe2000bf06070 */
[--C-:B------:R-:W-:Y:S01]  /*71e0*/  IMAD.IADD R17, R17, 0x1, R3.reuse ;  /* 0x0000000111117824 */ /* 0x100fe200078e0203 */
[----:B------:R-:W-:-:S04]  /*71f0*/  PRMT R3, RZ, 0x7610, R3 ;  /* 0x00007610ff037816 */ /* 0x000fc80000000003 */
[----:B------:R-:W-:-:S13]  /*7200*/  ISETP.GE.U32.AND.EX P0, PT, R17, UR5, PT, P0 ;  /* 0x0000000511007c0c */ /* 0x000fda000bf06100 */
[----:B------:R-:W-:Y:S05]  /*7210*/  @P0 BRA `(.L_x_159) ;  /* 0x0000000400640947 */ /* 0x000fea0003800000 */
[----:B0-----:R-:W0:Y:S01]  /*7220*/  S2R R12, SR_CTAID.X ;  /* 0x00000000000c7919 */ /* 0x001e220000002500 */
[----:B-1-34-:R-:W1:Y:S01]  /*7230*/  LDC.64 R10, c[0x0][0x628] ;  /* 0x00018a00ff0a7b82 */ /* 0x01ae620000000a00 */
[----:B------:R-:W-:Y:S01]  /*7240*/  ULDC UR4, c[0x0][0x150] ;  /* 0x0000540000047ab9 */ /* 0x000fe20000000800 */
[----:B------:R-:W-:Y:S01]  /*7250*/  IMAD.MOV.U32 R8, RZ, RZ, R16 ;  /* 0x000000ffff087224 */ /* 0x000fe200078e0010 */
[----:B------:R-:W2:Y:S01]  /*7260*/  S2R R24, SR_CTAID.Y ;  /* 0x0000000000187919 */ /* 0x000ea20000002600 */
[----:B------:R-:W-:-:S04]  /*7270*/  IMAD.MOV.U32 R9, RZ, RZ, R17 ;  /* 0x000000ffff097224 */ /* 0x000fc800078e0011 */
[----:B------:R-:W3:Y:S08]  /*7280*/  LDC R21, c[0x0][0x144] ;  /* 0x00005100ff157b82 */ /* 0x000ef00000000800 */
[----:B------:R-:W4:Y:S08]  /*7290*/  LDC R0, c[0x0][0x630] ;  /* 0x00018c00ff007b82 */ /* 0x000f300000000800 */
[----:B------:R-:W2:Y:S01]  /*72a0*/  LDC.64 R14, c[0x0][0x620] ;  /* 0x00018800ff0e7b82 */ /* 0x000ea20000000a00 */
[----:B-1----:R-:W-:-:S04]  /*72b0*/  ISETP.NE.U32.AND P0, PT, R10, RZ, PT ;  /* 0x000000ff0a00720c */ /* 0x002fc80003f05070 */
[----:B------:R-:W-:Y:S02]  /*72c0*/  ISETP.NE.AND.EX P0, PT, R11, RZ, PT, P0 ;  /* 0x000000ff0b00720c */ /* 0x000fe40003f05300 */
[----:B0-----:R-:W-:-:S05]  /*72d0*/  I2FP.F32.U32 R3, R12 ;  /* 0x0000000c00037245 */ /* 0x001fca0000201000 */
[----:B------:R-:W-:-:S04]  /*72e0*/  FMUL R3, R3, UR4 ;  /* 0x0000000403037c20 */ /* 0x000fc80008400000 */
[----:B------:R0:W1:Y:S02]  /*72f0*/  F2I.U32.TRUNC.NTZ R20, R3 ;  /* 0x0000000300147305 */ /* 0x000064000020f000 */
[----:B---34-:R-:W-:Y:S05]  /*7300*/  @!P0 BRA `(.L_x_160) ;  /* 0x0000000000288947 */ /* 0x018fea0003800000 */
[----:B0-----:R-:W0:Y:S02]  /*7310*/  LDC R3, c[0x0][0x634] ;  /* 0x00018d00ff037b82 */ /* 0x001e240000000800 */
        /* <DEDUP_REMOVED lines=9> */
.L_x_160:
[----:B------:R-:W3:Y:S01]  /*73b0*/  LDC.64 R28, c[0x0][0x640] ;  /* 0x00019000ff1c7b82 */ /* 0x000ee20000000a00 */
[-CC-:B------:R-:W-:Y:S01]  /*73c0*/  SHF.R.U64 R89, R8, R0.reuse, R9.reuse ;  /* 0x0000000008597219 */ /* 0x180fe20000001209 */
[----:B-1----:R-:W-:Y:S01]  /*73d0*/  IMAD.MOV R20, RZ, RZ, -R20 ;  /* 0x000000ffff147224 */ /* 0x002fe200078e0a14 */
[----:B------:R-:W-:Y:S01]  /*73e0*/  SHF.R.U32.HI R0, RZ, R0, R9 ;  /* 0x00000000ff007219 */ /* 0x000fe20000011609 */
[----:B------:R-:W-:Y:S01]  /*73f0*/  ULDC UR4, c[0x0][0x154] ;  /* 0x0000550000047ab9 */ /* 0x000fe20000000800 */
[----:B0-----:R-:W-:Y:S01]  /*7400*/  IADD3 R3, P0, RZ, -R89, RZ ;  /* 0x80000059ff037210 */ /* 0x001fe20007f1e0ff */
[----:B------:R-:W-:Y:S02]  /*7410*/  IMAD R21, R21, R20, R12 ;  /* 0x0000001415157224 */ /* 0x000fe400078e020c */
[----:B------:R-:W0:Y:S01]  /*7420*/  LDC R6, c[0x0][0x618] ;  /* 0x00018600ff067b82 */ /* 0x000e220000000800 */
[----:B------:R-:W-:Y:S02]  /*7430*/  IMAD.MOV.U32 R7, RZ, RZ, 0x1 ;  /* 0x00000001ff077424 */ /* 0x000fe400078e00ff */
[----:B------:R-:W-:-:S04]  /*7440*/  IMAD.X R5, RZ, RZ, ~R0, P0 ;  /* 0x000000ffff057224 */ /* 0x000fc800000e0e00 */
[-C--:B--2---:R-:W-:Y:S01]  /*7450*/  IMAD R0, R5, R14.reuse, RZ ;  /* 0x0000000e05007224 */ /* 0x084fe200078e02ff */
[----:B------:R-:W1:Y:S01]  /*7460*/  LDC R8, c[0x0][0x608] ;  /* 0x00018200ff087b82 */ /* 0x000e620000000800 */
[----:B------:R-:W-:-:S04]  /*7470*/  IMAD.WIDE.U32 R4, R3, R14, R16 ;  /* 0x0000000e03047225 */ /* 0x000fc800078e0010 */
[----:B------:R-:W-:Y:S01]  /*7480*/  IMAD R3, R3, R15, R0 ;  /* 0x0000000f03037224 */ /* 0x000fe200078e0200 */
[----:B------:R-:W-:Y:S02]  /*7490*/  I2FP.F32.U32 R0, R24 ;  /* 0x0000001800007245 */ /* 0x000fe40000201000 */
[----:B------:R-:W2:Y:S01]  /*74a0*/  LDC R26, c[0x0][0x658] ;  /* 0x00019600ff1a7b82 */ /* 0x000ea20000000800 */
[----:B------:R-:W-:Y:S01]  /*74b0*/  IMAD.IADD R3, R5, 0x1, R3 ;  /* 0x0000000105037824 */ /* 0x000fe200078e0203 */
[----:B---3--:R-:W-:Y:S01]  /*74c0*/  ISETP.NE.U32.AND P0, PT, R28, RZ, PT ;  /* 0x000000ff1c00720c */ /* 0x008fe20003f05070 */
[----:B------:R-:W-:Y:S01]  /*74d0*/  FMUL R0, R0, UR4 ;  /* 0x0000000400007c20 */ /* 0x000fe20008400000 */
[----:B------:R-:W-:Y:S02]  /*74e0*/  IMAD.MOV.U32 R5, RZ, RZ, -0x1 ;  /* 0xffffffffff057424 */ /* 0x000fe400078e00ff */
[----:B------:R-:W-:Y:S01]  /*74f0*/  ISETP.NE.AND.EX P0, PT, R29, RZ, PT, P0 ;  /* 0x000000ff1d00720c */ /* 0x000fe20003f05300 */
[----:B------:R3:W4:Y:S01]  /*7500*/  F2I.U32.TRUNC.NTZ R13, R0 ;  /* 0x00000000000d7305 */ /* 0x000722000020f000 */
[----:B------:R-:W3:Y:S01]  /*7510*/  LDC R15, c[0x0][0x148] ;  /* 0x00005200ff0f7b82 */ /* 0x000ee20000000800 */
[----:B0-----:R-:W-:-:S02]  /*7520*/  SHF.R.U64 R12, R4, R6, R3 ;  /* 0x00000006040c7219 */ /* 0x001fc40000001203 */
[----:B------:R-:W-:-:S05]  /*7530*/  SHF.R.U32.HI R3, RZ, R6, R3 ;  /* 0x00000006ff037219 */ /* 0x000fca0000011603 */
[----:B------:R-:W0:Y:S01]  /*7540*/  LDC R20, c[0x0][0x600] ;  /* 0x00018000ff147b82 */ /* 0x000e220000000800 */
[-CC-:B-1----:R-:W-:Y:S02]  /*7550*/  SHF.R.U64 R10, R12, R8.reuse, R3.reuse ;  /* 0x000000080c0a7219 */ /* 0x182fe40000001203 */
[----:B------:R-:W-:-:S05]  /*7560*/  SHF.R.U32.HI R3, RZ, R8, R3 ;  /* 0x00000008ff037219 */ /* 0x000fca0000011603 */
[----:B------:R-:W1:Y:S01]  /*7570*/  LDC R27, c[0x0][0x648] ;  /* 0x00019200ff1b7b82 */ /* 0x000e620000000800 */
[-C--:B--2---:R-:W-:Y:S02]  /*7580*/  SHF.L.U32 R4, R5, R26.reuse, RZ ;  /* 0x0000001a05047219 */ /* 0x084fe400000006ff */
[-CC-:B------:R-:W-:Y:S02]  /*7590*/  SHF.R.U64 R14, R10, R26.reuse, R3.reuse ;  /* 0x0000001a0a0e7219 */ /* 0x180fe40000001203 */
[----:B------:R-:W-:Y:S02]  /*75a0*/  SHF.R.U32.HI R5, RZ, R26, R3 ;  /* 0x0000001aff057219 */ /* 0x000fe40000011603 */
[----:B------:R-:W-:Y:S01]  /*75b0*/  LOP3.LUT R25, RZ, R4, RZ, 0x33, !PT ;  /* 0x00000004ff197212 */ /* 0x000fe200078e33ff */
[----:B------:R-:W2:Y:S01]  /*75c0*/  LDC R30, c[0x0][0x638] ;  /* 0x00018e00ff1e7b82 */ /* 0x000ea20000000800 */
[----:B------:R-:W-:Y:S01]  /*75d0*/  SHF.L.U32 R26, R7, R26, RZ ;  /* 0x0000001a071a7219 */ /* 0x000fe200000006ff */
[----:B------:R-:W-:-:S06]  /*75e0*/  IMAD.MOV.U32 R4, RZ, RZ, R14 ;  /* 0x000000ffff047224 */ /* 0x000fcc00078e000e */
[----:B------:R-:W0:Y:S01]  /*75f0*/  LDC R31, c[0x0][0x610] ;  /* 0x00018400ff1f7b82 */ /* 0x000e220000000800 */
[----:B----4-:R-:W-:Y:S05]  /*7600*/  @!P0 BRA `(.L_x_161) ;  /* 0x0000000000288947 */ /* 0x010fea0003800000 */
        /* <DEDUP_REMOVED lines=10> */
.L_x_161:
[----:B------:R-:W-:Y:S01]  /*76b0*/  ISETP.NE.AND P0, PT, R2, 0x1, PT ;  /* 0x000000010200780c */ /* 0x000fe20003f05270 */
[----:B0-----:R-:W-:Y:S01]  /*76c0*/  VIADD R7, R20, 0xffffffff ;  /* 0xffffffff14077836 */ /* 0x001fe20000000000 */
[----:B-1-3--:R-:W-:Y:S01]  /*76d0*/  SHF.R.U64 R0, R4, R27, R5 ;  /* 0x0000001b04007219 */ /* 0x00afe20000001205 */
[----:B------:R-:W-:Y:S01]  /*76e0*/  IMAD.MOV R13, RZ, RZ, -R13 ;  /* 0x000000ffff0d7224 */ /* 0x000fe200078e0a0d */
[----:B------:R-:W-:Y:S01]  /*76f0*/  LOP3.LUT R5, R10, R25, RZ, 0xc0, !PT ;  /* 0x000000190a057212 */ /* 0x000fe200078ec0ff */
[----:B------:R-:W-:Y:S01]  /*7700*/  IMAD.MOV.U32 R4, RZ, RZ, 0x1 ;  /* 0x00000001ff047424 */ /* 0x000fe200078e00ff */
[----:B------:R-:W-:Y:S01]  /*7710*/  LOP3.LUT R12, R12, R7, RZ, 0xc0, !PT ;  /* 0x000000070c0c7212 */ /* 0x000fe200078ec0ff */
[----:B------:R-:W-:Y:S02]  /*7720*/  IMAD.MOV R3, RZ, RZ, -R0 ;  /* 0x000000ffff037224 */ /* 0x000fe400078e0a00 */
[----:B------:R-:W-:Y:S02]  /*7730*/  IMAD R0, R26, R0, R5 ;  /* 0x000000001a007224 */ /* 0x000fe400078e0205 */
[----:B--2---:R-:W-:-:S02]  /*7740*/  IMAD R3, R3, R30, R14 ;  /* 0x0000001e03037224 */ /* 0x004fc400078e020e */
[----:B------:R-:W-:Y:S02]  /*7750*/  @P0 IMAD R21, R15, R13, R24 ;  /* 0x0000000d0f150224 */ /* 0x000fe400078e0218 */
[----:B------:R-:W-:Y:S01]  /*7760*/  IMAD R5, R3, R20, R12 ;  /* 0x0000001403057224 */ /* 0x000fe200078e020c */
[----:B------:R-:W-:Y:S01]  /*7770*/  PRMT R3, R4, 0x7610, R3 ;  /* 0x0000761004037816 */ /* 0x000fe20000000003 */
[----:B------:R-:W-:-:S05]  /*7780*/  IMAD R0, R0, R31, R21 ;  /* 0x0000001f00007224 */ /* 0x000fca00078e0215 */
[----:B------:R-:W-:Y:S02]  /*7790*/  SEL R92, R5, R0, !P0 ;  /* 0x00000000055c7207 */ /* 0x000fe40004000000 */
[----:B------:R-:W-:-:S07]  /*77a0*/  SEL R0, R0, R5, !P0 ;  /* 0x0000000500007207 */ /* 0x000fce0004000000 */
.L_x_159:
[----:B------:R-:W-:Y:S01]  /*77b0*/  LOP3.LUT P0, RZ, R3, 0xff, RZ, 0xc0, !PT ;  /* 0x000000ff03ff7812 */ /* 0x000fe2000780c0ff */
[----:B------:R-:W-:-:S12]  /*77c0*/  IMAD.MOV.U32 R96, RZ, RZ, R0 ;  /* 0x000000ffff607224 */ /* 0x000fd800078e0000 */
[----:B------:R-:W-:Y:S05]  /*77d0*/  @P0 BRA `(.L_x_162) ;  /* 0xffffff9800800947 */ /* 0x000fea000383ffff */
[----:B------:R-:W-:Y:S05]  /*77e0*/  EXIT ;  /* 0x000000000000794d */ /* 0x000fea0003800000 */
.L_x_7:
[----:B0-----:R-:W-:Y:S01]  /*77f0*/  ULDC.64 UR4, c[0x0][0x650] ;  /* 0x0001940000047ab9 */ /* 0x001fe20000000a00 */
        /* <DEDUP_REMOVED lines=25> */
.L_x_164:
[----:B------:R-:W0:Y:S01]  /*7990*/  LDC.64 R28, c[0x0][0x640] ;  /* 0x00019000ff1c7b82 */ /* 0x000e220000000a00 */
[-CC-:B------:R-:W-:Y:S01]  /*79a0*/  SHF.R.U64 R22, R12, R6.reuse, R13.reuse ;  /* 0x000000060c167219 */ /* 0x180fe2000000120d */
[----:B------:R-:W-:Y:S01]  /*79b0*/  IMAD.MOV.U32 R30, RZ, RZ, 0x1 ;  /* 0x00000001ff1e7424 */ /* 0x000fe200078e00ff */
[----:B------:R-:W-:Y:S02]  /*79c0*/  SHF.R.U32.HI R6, RZ, R6, R13 ;  /* 0x00000006ff067219 */ /* 0x000fe4000001160d */
        /* <DEDUP_REMOVED lines=8> */
[----:B------:R-:W-:Y:S01]  /*7a50*/  IMAD.IADD R9, R9, 0x1, R11 ;  /* 0x0000000109097824 */ /* 0x000fe200078e020b */
[----:B0-----:R-:W-:-:S04]  /*7a60*/  ISETP.NE.U32.AND P0, PT, R28, RZ, PT ;  /* 0x000000ff1c00720c */ /* 0x001fc80003f05070 */
[----:B------:R-:W-:Y:S02]  /*7a70*/  ISETP.NE.AND.EX P0, PT, R29, RZ, PT, P0 ;  /* 0x000000ff1d00720c */ /* 0x000fe40003f05300 */
[----:B------:R-:W0:Y:S01]  /*7a80*/  LDC R20, c[0x0][0x600] ;  /* 0x00018000ff147b82 */ /* 0x000e220000000800 */
[-CC-:B-1----:R-:W-:Y:S01]  /*7a90*/  SHF.R.U64 R14, R8, R10.reuse, R9.reuse ;  /* 0x0000000a080e7219 */ /* 0x182fe20000001209 */
[----:B------:R-:W-:Y:S01]  /*7aa0*/  IMAD.MOV.U32 R8, RZ, RZ, -0x1 ;  /* 0xffffffffff087424 */ /* 0x000fe200078e00ff */
[----:B------:R-:W-:-:S05]  /*7ab0*/  SHF.R.U32.HI R9, RZ, R10, R9 ;  /* 0x0000000aff097219 */ /* 0x000fca0000011609 */
[----:B------:R-:W1:Y:S01]  /*7ac0*/  LDC R26, c[0x0][0x648] ;  /* 0x00019200ff1a7b82 */ /* 0x000e620000000800 */
[-CC-:B--2---:R-:W-:Y:S02]  /*7ad0*/  SHF.R.U64 R21, R14, R12.reuse, R9.reuse ;  /* 0x0000000c0e157219 */ /* 0x184fe40000001209 */
[----:B------:R-:W-:-:S05]  /*7ae0*/  SHF.R.U32.HI R6, RZ, R12, R9 ;  /* 0x0000000cff067219 */ /* 0x000fca0000011609 */
[----:B------:R-:W2:Y:S01]  /*7af0*/  LDC R27, c[0x0][0x638] ;  /* 0x00018e00ff1b7b82 */ /* 0x000ea20000000800 */
[-C--:B---3--:R-:W-:Y:S02]  /*7b00*/  SHF.L.U32 R8, R8, R25.reuse, RZ ;  /* 0x0000001908087219 */ /* 0x088fe400000006ff */
[-CC-:B------:R-:W-:Y:S02]  /*7b10*/  SHF.R.U64 R23, R21, R25.reuse, R6.reuse ;  /* 0x0000001915177219 */ /* 0x180fe40000001206 */
[----:B------:R-:W-:Y:S02]  /*7b20*/  LOP3.LUT R32, RZ, R8, RZ, 0x33, !PT ;  /* 0x00000008ff207212 */ /* 0x000fe400078e33ff */
[----:B------:R-:W-:Y:S01]  /*7b30*/  SHF.R.U32.HI R9, RZ, R25, R6 ;  /* 0x00000019ff097219 */ /* 0x000fe20000011606 */
[----:B------:R-:W3:Y:S01]  /*7b40*/  LDC R31, c[0x0][0x610] ;  /* 0x00018400ff1f7b82 */ /* 0x000ee20000000800 */
[----:B------:R-:W-:Y:S01]  /*7b50*/  IMAD.MOV.U32 R8, RZ, RZ, R23 ;  /* 0x000000ffff087224 */ /* 0x000fe200078e0017 */
[----:B------:R-:W-:Y:S06]  /*7b60*/  @!P0 BRA `(.L_x_165) ;  /* 0x0000000000288947 */ /* 0x000fec0003800000 */
        /* <DEDUP_REMOVED lines=10> */
.L_x_165:
[----:B------:R-:W-:Y:S02]  /*7c10*/  ISETP.NE.AND P0, PT, R2, 0x1, PT ;  /* 0x000000010200780c */ /* 0x000fe40003f05270 */
[----:B-1----:R-:W-:Y:S01]  /*7c20*/  SHF.R.U64 R6, R8, R26, R9 ;  /* 0x0000001a08067219 */ /* 0x002fe20000001209 */
[----:B0-----:R-:W-:Y:S01]  /*7c30*/  VIADD R9, R20, 0xffffffff ;  /* 0xffffffff14097836 */ /* 0x001fe20000000000 */
[----:B------:R-:W-:Y:S02]  /*7c40*/  SHF.L.U32 R30, R30, R25, RZ ;  /* 0x000000191e1e7219 */ /* 0x000fe400000006ff */
[----:B------:R-:W-:Y:S01]  /*7c50*/  LOP3.LUT R5, R21, R32, RZ, 0xc0, !PT ;  /* 0x0000002015057212 */ /* 0x000fe200078ec0ff */
[----:B------:R-:W-:-:S04]  /*7c60*/  IMAD.MOV R8, RZ, RZ, -R6 ;  /* 0x000000ffff087224 */ /* 0x000fc800078e0a06 */
[----:B------:R-:W-:Y:S01]  /*7c70*/  IMAD R6, R30, R6, R5 ;  /* 0x000000061e067224 */ /* 0x000fe200078e0205 */
[----:B------:R-:W-:Y:S01]  /*7c80*/  LOP3.LUT R5, R14, R9, RZ, 0xc0, !PT ;  /* 0x000000090e057212 */ /* 0x000fe200078ec0ff */
[----:B------:R-:W-:Y:S02]  /*7c90*/  @P0 IMAD R3, R7, R24, R4 ;  /* 0x0000001807030224 */ /* 0x000fe400078e0204 */
[----:B--2---:R-:W-:Y:S02]  /*7ca0*/  IMAD R4, R8, R27, R23 ;  /* 0x0000001b08047224 */ /* 0x004fe400078e0217 */
[----:B---3--:R-:W-:Y:S01]  /*7cb0*/  IMAD R3, R6, R31, R3 ;  /* 0x0000001f06037224 */ /* 0x008fe200078e0203 */
[----:B------:R-:W-:Y:S01]  /*7cc0*/  MOV R6, R22 ;  /* 0x0000001600067202 */ /* 0x000fe20000000f00 */
[----:B------:R-:W-:Y:S02]  /*7cd0*/  IMAD R4, R4, R20, R5 ;  /* 0x0000001404047224 */ /* 0x000fe400078e0205 */
[----:B------:R-:W-:-:S03]  /*7ce0*/  IMAD.MOV.U32 R8, RZ, RZ, 0x1 ;  /* 0x00000001ff087424 */ /* 0x000fc600078e00ff */
[----:B------:R-:W-:Y:S02]  /*7cf0*/  SEL R20, R4, R3, !P0 ;  /* 0x0000000304147207 */ /* 0x000fe40004000000 */
[----:B------:R-:W-:-:S07]  /*7d00*/  SEL R21, R3, R4, !P0 ;  /* 0x0000000403157207 */ /* 0x000fce0004000000 */
.L_x_163:
[----:B------:R-:W-:-:S08]  /*7d10*/  NOP ;  /* 0x0000000000007918 */ /* 0x000fd00000000000 */
[----:B------:R-:W0:-:S00]  /*7d20*/  USETMAXREG.DEALLOC.CTAPOOL 0x28 ;  /* 0x00000028000079c8 */ /* 0x000e0000080e0500 */
[----:B0-----:R-:W-:-:S13]  /*7d30*/  ISETP.NE.AND P0, PT, R0, RZ, PT ;  /* 0x000000ff0000720c */ /* 0x001fda0003f05270 */
[----:B------:R-:W-:Y:S05]  /*7d40*/  @P0 EXIT ;  /* 0x000000000000094d */ /* 0x000fea0003800000 */
[----:B------:R-:W-:Y:S01]  /*7d50*/  LOP3.LUT P0, RZ, R8, 0xff, RZ, 0xc0, !PT ;  /* 0x000000ff08ff7812 */ /* 0x000fe2000780c0ff */
[----:B------:R-:W-:Y:S02]  /*7d60*/  IMAD.MOV.U32 R0, RZ, RZ, 0x1 ;  /* 0x00000001ff007424 */ /* 0x000fe400078e00ff */
[----:B------:R-:W-:-:S10]  /*7d70*/  IMAD.MOV.U32 R3, RZ, RZ, RZ ;  /* 0x000000ffff037224 */ /* 0x000fd400078e00ff */
[----:B------:R-:W-:Y:S05]  /*7d80*/  @!P0 BRA `(.L_x_166) ;  /* 0x0000000c00448947 */ /* 0x000fea0003800000 */
[----:B------:R-:W0:Y:S01]  /*7d90*/  LDC R0, c[0x0][0x28c] ;  /* 0x0000a300ff007b82 */ /* 0x000e220000000800 */
[----:B------:R-:W1:Y:S01]  /*7da0*/  S2R R12, SR_CgaCtaId ;  /* 0x00000000000c7919 */ /* 0x000e620000008800 */
[----:B------:R-:W-:Y:S01]  /*7db0*/  ULDC UR5, c[0x0][0x600] ;  /* 0x0001800000057ab9 */ /* 0x000fe20000000800 */
[----:B------:R-:W-:Y:S01]  /*7dc0*/  ULDC UR4, c[0x0][0xc] ;  /* 0x0000030000047ab9 */ /* 0x000fe20000000800 */
[----:B------:R-:W-:Y:S01]  /*7dd0*/  UIADD3 UR16, UR5, -0x1, URZ ;  /* 0xffffffff05107890 */ /* 0x000fe2000fffe03f */
[----:B------:R-:W-:Y:S01]  /*7de0*/  BSSY B0, `(.L_x_166) ;  /* 0x00000cb000007945 */ /* 0x000fe20003800000 */
[----:B------:R-:W-:Y:S01]  /*7df0*/  ULDC UR6, c[0x0][0x658] ;  /* 0x0001960000067ab9 */ /* 0x000fe20000000800 */
[----:B------:R-:W-:Y:S01]  /*7e00*/  ULDC UR5, c[0x0][0x10] ;  /* 0x0000040000057ab9 */ /* 0x000fe20000000800 */
[----:B------:R-:W-:Y:S01]  /*7e10*/  UMOV UR7, 0xffffffff ;  /* 0xffffffff00077882 */ /* 0x000fe20000000000 */
[----:B------:R-:W-:Y:S01]  /*7e20*/  UMOV UR8, 0x1 ;  /* 0x0000000100087882 */ /* 0x000fe20000000000 */
[----:B------:R-:W-:Y:S01]  /*7e30*/  UIMAD.WIDE.U32 UR4, UR4, UR5, URZ ;  /* 0x00000005040472a5 */ /* 0x000fe2000f8e003f */
[----:B------:R-:W-:Y:S01]  /*7e40*/  IMAD.MOV.U32 R9, RZ, RZ, 0x1 ;  /* 0x00000001ff097424 */ /* 0x000fe200078e00ff */
[----:B------:R-:W-:Y:S01]  /*7e50*/  USHF.L.U32 UR7, UR7, UR6, URZ ;  /* 0x0000000607077299 */ /* 0x000fe2000800063f */
[----:B------:R-:W-:Y:S01]  /*7e60*/  LOP3.LUT R8, R19, 0x2, RZ, 0xfc, !PT ;  /* 0x0000000213087812 */ /* 0x000fe200078efcff */
[----:B------:R-:W-:-:S02]  /*7e70*/  USHF.L.U32 UR18, UR8, UR6, URZ ;  /* 0x0000000608127299 */ /* 0x000fc4000800063f */
[----:B------:R-:W-:Y:S01]  /*7e80*/  ULOP3.LUT UR17, URZ, UR7, URZ, 0x33, !UPT ;  /* 0x000000073f117292 */ /* 0x000fe2000f8e333f */
[----:B------:R-:W-:Y:S01]  /*7e90*/  ULDC UR6, c[0x0][0x14] ;  /* 0x0000050000067ab9 */ /* 0x000fe20000000800 */
[----:B------:R-:W-:Y:S01]  /*7ea0*/  ULDC.64 UR22, c[0x0][0x198] ;  /* 0x0000660000167ab9 */ /* 0x000fe20000000a00 */
[----:B------:R-:W-:Y:S02]  /*7eb0*/  UIMAD.WIDE.U32 UR20, UR4, UR6, URZ ;  /* 0x00000006041472a5 */ /* 0x000fe4000f8e003f */
[----:B------:R-:W-:Y:S01]  /*7ec0*/  UIMAD UR13, UR5, UR6, URZ ;  /* 0x00000006050d72a4 */ /* 0x000fe2000f8e023f */
[----:B0-----:R-:W-:-:S03]  /*7ed0*/  VIADD R0, R0, 0x3f ;  /* 0x0000003f00007836 */ /* 0x001fc60000000000 */
[----:B------:R-:W-:Y:S02]  /*7ee0*/  UIADD3 UR13, UR21, UR13, URZ ;  /* 0x0000000d150d7290 */ /* 0x000fe4000fffe03f */
[----:B------:R-:W-:-:S04]  /*7ef0*/  SHF.R.S32.HI R3, RZ, 0x1f, R0 ;  /* 0x0000001fff037819 */ /* 0x000fc80000011400 */
[----:B------:R-:W-:Y:S01]  /*7f00*/  LEA.HI R10, R3, R0, RZ, 0x6 ;  /* 0x00000000030a7211 */ /* 0x000fe200078f30ff */
[C---:B-1----:R-:W-:Y:S02]  /*7f10*/  IMAD.SHL.U32 R11, R12.reuse, 0x20, RZ ;  /* 0x000000200c0b7824 */ /* 0x042fe400078e00ff */
[----:B------:R-:W-:Y:S01]  /*7f20*/  IMAD.SHL.U32 R12, R12, 0x800, RZ ;  /* 0x000008000c0c7824 */ /* 0x000fe200078e00ff */
[----:B------:R-:W-:Y:S01]  /*7f30*/  SHF.R.S32.HI R10, RZ, 0x6, R10 ;  /* 0x00000006ff0a7819 */ /* 0x000fe2000001140a */
[----:B------:R-:W-:Y:S01]  /*7f40*/  IMAD.MOV.U32 R0, RZ, RZ, 0x1 ;  /* 0x00000001ff007424 */ /* 0x000fe200078e00ff */
[----:B------:R-:W-:Y:S01]  /*7f50*/  LOP3.LUT R11, R11, 0x20, RZ, 0xc0, !PT ;  /* 0x000000200b0b7812 */ /* 0x000fe200078ec0ff */
[----:B------:R-:W-:Y:S01]  /*7f60*/  IMAD.MOV.U32 R3, RZ, RZ, RZ ;  /* 0x000000ffff037224 */ /* 0x000fe200078e00ff */
[----:B------:R-:W-:Y:S01]  /*7f70*/  LOP3.LUT R12, R12, 0x800, RZ, 0xc0, !PT ;  /* 0x000008000c0c7812 */ /* 0x000fe200078ec0ff */
[----:B------:R-:W-:-:S07]  /*7f80*/  VIADD R13, R10, 0x1 ;  /* 0x000000010a0d7836 */ /* 0x000fce0000000000 */
.L_x_177:
[----:B------:R-:W-:-:S03]  /*7f90*/  UMOV UR4, 0xffffffff ;  /* 0xffffffff00047882 */ /* 0x000fc60000000000 */
[----:B------:R-:W-:Y:S05]  /*7fa0*/  BRA.DIV UR4, `(.L_x_167) ;  /* 0x0000000e04807947 */ /* 0x000fea000b800000 */
[----:B------:R-:W-:-:S13]  /*7fb0*/  ELECT P6, URZ, PT ;  /* 0x00000000003f782f */ /* 0x000fda00038c0000 */
.L_x_187:
[----:B------:R-:W0:Y:S01]  /*7fc0*/  LDC R4, c[0x0][0x28c] ;  /* 0x0000a300ff047b82 */ /* 0x000e220000000800 */
[----:B------:R-:W-:Y:S01]  /*7fd0*/  BSSY B1, `(.L_x_168) ;  /* 0x0000038000017945 */ /* 0x000fe20003800000 */
[----:B0-----:R-:W-:-:S13]  /*7fe0*/  ISETP.LT.OR P6, PT, R4, 0x1, !P6 ;  /* 0x000000010400780c */ /* 0x001fda00077c1670 */
[----:B------:R-:W-:Y:S05]  /*7ff0*/  @P6 BRA `(.L_x_169) ;  /* 0x0000000000d46947 */ /* 0x000fea0003800000 */
[----:B------:R-:W-:Y:S02]  /*8000*/  IMAD R20, R20, 0x40, R11 ;  /* 0x0000004014147824 */ /* 0x000fe400078e020b */
[----:B------:R-:W-:Y:S02]  /*8010*/  IMAD.SHL.U32 R21, R21, 0x100, RZ ;  /* 0x0000010015157824 */ /* 0x000fe400078e00ff */
[----:B------:R-:W-:Y:S02]  /*8020*/  IMAD.MOV.U32 R24, RZ, RZ, RZ ;  /* 0x000000ffff187224 */ /* 0x000fe400078e00ff */
[----:B------:R-:W-:Y:S02]  /*8030*/  IMAD.MOV.U32 R4, RZ, RZ, R13 ;  /* 0x000000ffff047224 */ /* 0x000fe400078e000d */
[----:B------:R-:W-:Y:S02]  /*8040*/  IMAD.MOV.U32 R5, RZ, RZ, R0 ;  /* 0x000000ffff057224 */ /* 0x000fe400078e0000 */
[----:B------:R-:W-:-:S07]  /*8050*/  IMAD.MOV.U32 R7, RZ, RZ, R3 ;  /* 0x000000ffff077224 */ /* 0x000fce00078e0003 */
.L_x_172:
[----:B------:R-:W0:Y:S01]  /*8060*/  S2R R15, SR_CgaCtaId ;  /* 0x00000000000f7919 */ /* 0x000e220000008800 */
[----:B------:R-:W-:Y:S02]  /*8070*/  MOV R14, 0x400 ;  /* 0x00000400000e7802 */ /* 0x000fe40000000f00 */
[----:B------:R-:W-:Y:S02]  /*8080*/  LOP3.LUT P1, RZ, R18, 0x7f, RZ, 0xc0, !PT ;  /* 0x0000007f12ff7812 */ /* 0x000fe4000782c0ff */
[----:B0-----:R-:W-:Y:S02]  /*8090*/  LEA R22, R15, R14, 0x18 ;  /* 0x0000000e0f167211 */ /* 0x001fe400078ec0ff */
[----:B------:R-:W-:-:S09]  /*80a0*/  SHF.L.U32 R14, R5, 0x1f, RZ ;  /* 0x0000001f050e7819 */ /* 0x000fd200000006ff */
[----:B------:R-:W0:Y:S01]  /*80b0*/  @!P1 LDC R15, c[0x0][0x500] ;  /* 0x00014000ff0f9b82 */ /* 0x000e220000000800 */
[----:B------:R-:W-:-:S04]  /*80c0*/  IMAD R23, R7, 0x8, R22 ;  /* 0x0000000807177824 */ /* 0x000fc800078e0216 */
[----:B------:R-:W1:Y:S02]  /*80d0*/  SYNCS.PHASECHK.TRANS64.TRYWAIT P0, [R23+URZ+0x18], R14 ;  /* 0x0000180e170075a7 */ /* 0x000e64000800017f */
[----:B-1----:R-:W-:Y:S05]  /*80e0*/  @!P0 BRA `(.L_x_170) ;  /* 0x0000000c00508947 */ /* 0x002fea0003800000 */
.L_x_188:
[----:B-1----:R-:W-:Y:S01]  /*80f0*/  PRMT R14, R8, 0x9910, RZ ;  /* 0x00009910080e7816 */ /* 0x002fe200000000ff */
[----:B0-----:R0:W-:Y:S03]  /*8100*/  @!P1 SYNCS.ARRIVE.TRANS64 RZ, [R23+URZ], R15 ;  /* 0x0000000f17ff99a7 */ /* 0x0011e6000800003f */
[----:B------:R-:W-:-:S13]  /*8110*/  ISETP.NE.AND P0, PT, R14, 0x2, PT ;  /* 0x000000020e00780c */ /* 0x000fda0003f05270 */
[----:B0-----:R-:W-:Y:S05]  /*8120*/  @P0 BRA `(.L_x_171) ;  /* 0x0000000000040947 */ /* 0x001fea0003800000 */
[----:B------:R-:W-:Y:S01]  /*8130*/  BPT.TRAP 0x1 ;  /* 0x000000040000795c */ /* 0x000fe20000300000 */
.L_x_171:
[----:B------:R-:W-:Y:S01]  /*8140*/  IMAD R14, R7, 0x1000, R12 ;  /* 0x00001000070e7824 */ /* 0x000fe200078e020c */
[----:B------:R-:W-:Y:S01]  /*8150*/  R2UR UR9, R23 ;  /* 0x00000000170972ca */ /* 0x000fe200000e0000 */
[--C-:B------:R-:W-:Y:S01]  /*8160*/  IMAD R15, R7, 0x8000, R22.reuse ;  /* 0x00008000070f7824 */ /* 0x100fe200078e0216 */
[----:B------:R-:W-:Y:S01]  /*8170*/  UIADD3 UR4, UP0, UR22, 0xf0, URZ ;  /* 0x000000f016047890 */ /* 0x000fe2000ff1e03f */
[----:B------:R-:W-:Y:S01]  /*8180*/  IMAD R14, R14, 0x2, R22 ;  /* 0x000000020e0e7824 */ /* 0x000fe200078e0216 */
[----:B------:R-:W-:Y:S01]  /*8190*/  R2UR UR11, R21 ;  /* 0x00000000150b72ca */ /* 0x000fe200000e0000 */
[----:B------:R-:W-:Y:S01]  /*81a0*/  VIADD R4, R4, 0xffffffff ;  /* 0xffffffff04047836 */ /* 0x000fe20000000000 */
[----:B------:R-:W-:Y:S01]  /*81b0*/  R2UR UR5, R15 ;  /* 0x000000000f0572ca */ /* 0x000fe200000e0000 */
[----:B------:R-:W-:Y:S01]  /*81c0*/  UIADD3 UR24, UP1, UR22, 0x1f0, URZ ;  /* 0x000001f016187890 */ /* 0x000fe2000ff3e03f */
[----:B------:R-:W-:Y:S01]  /*81d0*/  R2UR UR8, R14 ;  /* 0x000000000e0872ca */ /* 0x000fe200000e0000 */
[----:B------:R-:W-:Y:S01]  /*81e0*/  VIADD R7, R7, 0x1 ;  /* 0x0000000107077836 */ /* 0x000fe20000000000 */
[----:B------:R-:W-:Y:S01]  /*81f0*/  R2UR UR10, R24 ;  /* 0x00000000180a72ca */ /* 0x000fe200000e0000 */
[----:B------:R-:W-:Y:S01]  /*8200*/  UIADD3.X UR25, URZ, UR23, URZ, UP1, !UPT ;  /* 0x000000173f197290 */ /* 0x000fe20008ffe43f */
[----:B------:R-:W-:Y:S01]  /*8210*/  R2UR UR12, R6 ;  /* 0x00000000060c72ca */ /* 0x000fe200000e0000 */
[----:B------:R-:W-:Y:S01]  /*8220*/  UMOV UR6, 0x0 ;  /* 0x0000000000067882 */ /* 0x000fe20000000000 */
[----:B------:R-:W-:Y:S01]  /*8230*/  R2UR UR19, R20 ;  /* 0x00000000141372ca */ /* 0x000fe200000e0000 */
[----:B------:R-:W-:Y:S01]  /*8240*/  UMOV UR7, 0x10000000 ;  /* 0x1000000000077882 */ /* 0x000fe20000000000 */
[----:B------:R-:W-:Y:S01]  /*8250*/  ISETP.GT.AND P1, PT, R4, 0x1, PT ;  /* 0x000000010400780c */ /* 0x000fe20003f24270 */
[----:B------:R-:W-:Y:S01]  /*8260*/  UMOV UR26, 0x30000 ;  /* 0x00030000001a7882 */ /* 0x000fe20000000000 */
[C---:B------:R-:W-:Y:S01]  /*8270*/  ISETP.NE.AND P0, PT, R7.reuse, 0x3, PT ;  /* 0x000000030700780c */ /* 0x040fe20003f05270 */
[----:B------:R-:W-:Y:S01]  /*8280*/  UIADD3 UR14, UR5, 0x100, URZ ;  /* 0x00000100050e7890 */ /* 0x000fe2000fffe03f */
[----:B------:R-:W-:Y:S01]  /*8290*/  VIADD R24, R24, 0x40 ;  /* 0x0000004018187836 */ /* 0x000fe20000000000 */
[----:B------:R-:W-:Y:S01]  /*82a0*/  UIADD3.X UR5, URZ, UR23, URZ, UP0, !UPT ;  /* 0x000000173f057290 */ /* 0x000fe200087fe43f */
[----:B------:R-:W-:Y:S01]  /*82b0*/  SEL R14, RZ, 0x1, P0 ;  /* 0x00000001ff0e7807 */ /* 0x000fe20000000000 */
[----:B------:R-:W-:Y:S01]  /*82c0*/  UIADD3 UR15, UR8, 0x18100, URZ ;  /* 0x00018100080f7890 */ /* 0x000fe2000fffe03f */
[----:B------:R-:W-:-:S02]  /*82d0*/  SEL R7, R7, RZ, P0 ;  /* 0x000000ff07077207 */ /* 0x000fc40000000000 */
[----:B------:R-:W-:Y:S01]  /*82e0*/  UMOV UR8, UR14 ;  /* 0x0000000e00087c82 */ /* 0x000fe20008000000 */
[----:B------:R-:W-:-:S03]  /*82f0*/  LOP3.LUT R5, R5, R14, RZ, 0x3c, !PT ;  /* 0x0000000e05057212 */ /* 0x000fc600078e3cff */
[----:B------:R0:W-:Y:S02]  /*8300*/  UTMALDG.3D [UR8], [UR4], desc[UR6] ;  /* 0x00000608040075b4 */ /* 0x0001e40008011000 */
[----:B0-----:R-:W-:Y:S01]  /*8310*/  UMOV UR8, UR15 ;  /* 0x0000000f00087c82 */ /* 0x001fe20008000000 */
[----:B------:R-:W-:Y:S02]  /*8320*/  UMOV UR11, UR19 ;  /* 0x00000013000b7c82 */ /* 0x000fe40008000000 */
[----:B------:R0:W-:Y:S02]  /*8330*/  UTMALDG.3D.MULTICAST [UR8], [UR24], UR26, desc[UR6] ;  /* 0x00000608180073b4 */ /* 0x0001e4000801181a */
[----:B0-----:R-:W-:Y:S05]  /*8340*/  @P1 BRA `(.L_x_172) ;  /* 0xfffffffc00441947 */ /* 0x001fea000383ffff */
.L_x_169:
[----:B------:R-:W-:Y:S05]  /*8350*/  BSYNC B1 ;  /* 0x0000000000017941 */ /* 0x000fea0003800000 */
.L_x_168:
[----:B------:R-:W-:Y:S01]  /*8360*/  LOP3.LUT P1, RZ, R9, 0xff, RZ, 0xc0, !PT ;  /* 0x000000ff09ff7812 */ /* 0x000fe2000782c0ff */
[C---:B------:R-:W-:Y:S01]  /*8370*/  IMAD.IADD R6, R10.reuse, 0x1, R3 ;  /* 0x000000010a067824 */ /* 0x040fe200078e0203 */
[----:B------:R-:W-:Y:S01]  /*8380*/  ULDC.64 UR4, c[0x0][0x650] ;  /* 0x0001940000047ab9 */ /* 0x000fe20000000a00 */
[----:B------:R-:W-:Y:S01]  /*8390*/  ISETP.GE.U32.AND P2, PT, R10, 0x3, PT ;  /* 0x000000030a00780c */ /* 0x000fe20003f46070 */
[----:B------:R-:W-:Y:S01]  /*83a0*/  BSSY B1, `(.L_x_173) ;  /* 0x000006c000017945 */ /* 0x000fe20003800000 */
[----:B------:R-:W-:Y:S01]  /*83b0*/  IMAD.MOV.U32 R21, RZ, RZ, -0x1 ;  /* 0xffffffffff157424 */ /* 0x000fe200078e00ff */
[----:B------:R-:W-:Y:S01]  /*83c0*/  ISETP.GT.U32.AND P0, PT, R6, 0x2, PT ;  /* 0x000000020600780c */ /* 0x000fe20003f04070 */
[----:B------:R-:W-:Y:S01]  /*83d0*/  IMAD.MOV.U32 R20, RZ, RZ, -0x1 ;  /* 0xffffffffff147424 */ /* 0x000fe200078e00ff */
[----:B------:R-:W-:Y:S02]  /*83e0*/  PRMT R9, RZ, 0x7610, R9 ;  /* 0x00007610ff097816 */ /* 0x000fe40000000009 */
[----:B------:R-:W-:-:S03]  /*83f0*/  ISETP.LT.U32.AND P0, PT, R10, 0x3, P0 ;  /* 0x000000030a00780c */ /* 0x000fc60000701070 */
[----:B------:R-:W0:Y:S01]  /*8400*/  @P1 S2R R5, SR_CgaCtaId ;  /* 0x0000000000051919 */ /* 0x000e220000008800 */
[----:B------:R-:W-:-:S04]  /*8410*/  @P1 MOV R4, 0x400 ;  /* 0x0000040000041802 */ /* 0x000fc80000000f00 */
[----:B0-----:R-:W-:Y:S01]  /*8420*/  @P1 LEA R3, R5, R4, 0x18 ;  /* 0x0000000405031211 */ /* 0x001fe200078ec0ff */
[----:B------:R-:W-:-:S03]  /*8430*/  IMAD.WIDE.U32 R4, R6, -0x55555555, RZ ;  /* 0xaaaaaaab06047825 */ /* 0x000fc600078e00ff */
[----:B------:R0:W-:Y:S01]  /*8440*/  @P1 SYNCS.ARRIVE.TRANS64.A1T0 RZ, [R3+URZ+0x48], RZ ;  /* 0x000048ff03ff19a7 */ /* 0x0001e2000810003f */
[----:B------:R-:W-:Y:S02]  /*8450*/  IADD3 R16, P1, R16, UR20, RZ ;  /* 0x0000001410107c10 */ /* 0x000fe4000ff3e0ff */
[----:B------:R-:W-:Y:S02]  /*8460*/  SHF.R.U32.HI R5, RZ, 0x1, R5 ;  /* 0x00000001ff057819 */ /* 0x000fe40000011605 */
[----:B------:R-:W-:Y:S02]  /*8470*/  IADD3.X R17, R17, UR13, RZ, P1, !PT ;  /* 0x0000000d11117c10 */ /* 0x000fe40008ffe4ff */
[----:B------:R-:W-:Y:S02]  /*8480*/  PRMT R4, RZ, 0x7610, R4 ;  /* 0x00007610ff047816 */ /* 0x000fe40000000004 */
[----:B0-----:R-:W-:Y:S02]  /*8490*/  SEL R3, RZ, 0x1, !P0 ;  /* 0x00000001ff037807 */ /* 0x001fe40004000000 */
[----:B------:R-:W-:-:S02]  /*84a0*/  ISETP.GE.U32.AND P0, PT, R16, UR4, PT ;  /* 0x0000000410007c0c */ /* 0x000fc4000bf06070 */
[----:B------:R-:W-:Y:S01]  /*84b0*/  LOP3.LUT R0, R0, R3, RZ, 0x3c, !PT ;  /* 0x0000000300007212 */ /* 0x000fe200078e3cff */
[----:B------:R-:W-:Y:S01]  /*84c0*/  IMAD R3, R5, -0x3, R6 ;  /* 0xfffffffd05037824 */ /* 0x000fe200078e0206 */
[----:B------:R-:W-:Y:S01]  /*84d0*/  ISETP.GE.U32.AND.EX P0, PT, R17, UR5, PT, P0 ;  /* 0x0000000511007c0c */ /* 0x000fe2000bf06100 */
[----:B------:R-:W-:Y:S01]  /*84e0*/  IMAD.MOV.U32 R6, RZ, RZ, -0x1 ;  /* 0xffffffffff067424 */ /* 0x000fe200078e00ff */
[----:B------:R-:W-:-:S11]  /*84f0*/  @P2 LOP3.LUT R0, R0, 0x1, R5, 0x78, !PT ;  /* 0x0000000100002812 */ /* 0x000fd600078e7805 */
[----:B------:R-:W-:Y:S05]  /*8500*/  @P0 BRA `(.L_x_174) ;  /* 0x0000000400540947 */ /* 0x000fea0003800000 */
[----:B------:R-:W0:Y:S01]  /*8510*/  S2R R15, SR_CTAID.X ;  /* 0x00000000000f7919 */ /* 0x000e220000002500 */
[----:B------:R-:W-:Y:S01]  /*8520*/  ULDC.64 UR4, c[0x0][0x628] ;  /* 0x00018a0000047ab9 */ /* 0x000fe20000000a00 */
[----:B------:R-:W-:Y:S01]  /*8530*/  ULDC UR7, c[0x0][0x630] ;  /* 0x00018c0000077ab9 */ /* 0x000fe20000000800 */
[----:B------:R-:W-:Y:S01]  /*8540*/  ISETP.NE.U32.AND P0, PT, RZ, UR4, PT ;  /* 0x00000004ff007c0c */ /* 0x000fe2000bf05070 */
[----:B------:R-:W1:Y:S01]  /*8550*/  S2R R20, SR_CTAID.Y ;  /* 0x0000000000147919 */ /* 0x000e620000002600 */
[----:B------:R-:W-:Y:S01]  /*8560*/  ULDC UR8, c[0x0][0x150] ;  /* 0x0000540000087ab9 */ /* 0x000fe20000000800 */
[----:B------:R-:W-:Y:S01]  /*8570*/  IMAD.MOV.U32 R4, RZ, RZ, R16 ;  /* 0x000000ffff047224 */ /* 0x000fe200078e0010 */
[----:B------:R-:W-:Y:S01]  /*8580*/  ISETP.NE.AND.EX P0, PT, RZ, UR5, PT, P0 ;  /* 0x00000005ff007c0c */ /* 0x000fe2000bf05300 */
[----:B------:R-:W-:Y:S01]  /*8590*/  IMAD.MOV.U32 R5, RZ, RZ, R17 ;  /* 0x000000ffff057224 */ /* 0x000fe200078e0011 */
[----:B0-----:R-:W-:-:S11]  /*85a0*/  I2FP.F32.U32 R22, R15 ;  /* 0x0000000f00167245 */ /* 0x001fd60000201000 */
[----:B------:R-:W-:Y:S05]  /*85b0*/  @!P0 BRA `(.L_x_175) ;  /* 0x0000000000288947 */ /* 0x000fea0003800000 */
[----:B------:R-:W-:Y:S02]  /*85c0*/  ULDC UR6, c[0x0][0x634] ;  /* 0x00018d0000067ab9 */ /* 0x000fe40000000800 */
[----:B------:R-:W-:-:S05]  /*85d0*/  IADD3 R5, P0, R16, UR6, RZ ;  /* 0x0000000610057c10 */ /* 0x000fca000ff1e0ff */
[----:B------:R-:W-:-:S04]  /*85e0*/  IMAD.X R21, RZ, RZ, R17, P0 ;  /* 0x000000ffff157224 */ /* 0x000fc800000e0611 */
[----:B------:R-:W-:-:S04]  /*85f0*/  IMAD.WIDE.U32 R6, R21, UR4, RZ ;  /* 0x0000000415067c25 */ /* 0x000fc8000f8e00ff */
[----:B------:R-:W-:-:S04]  /*8600*/  IMAD.WIDE.U32 R6, P0, R5, UR5, R6 ;  /* 0x0000000505067c25 */ /* 0x000fc8000f800006 */
[----:B------:R-:W-:-:S04]  /*8610*/  IMAD.WIDE.U32 R4, R5, UR4, RZ ;  /* 0x0000000405047c25 */ /* 0x000fc8000f8e00ff */
[----:B------:R-:W-:Y:S01]  /*8620*/  IMAD.MOV.U32 R4, RZ, RZ, R7 ;  /* 0x000000ffff047224 */ /* 0x000fe200078e0007 */
[----:B------:R-:W-:Y:S01]  /*8630*/  IADD3 RZ, P1, R5, R6, RZ ;  /* 0x0000000605ff7210 */ /* 0x000fe20007f3e0ff */
[----:B------:R-:W-:-:S04]  /*8640*/  IMAD.X R5, RZ, RZ, RZ, P0 ;  /* 0x000000ffff057224 */ /* 0x000fc800000e06ff */
[----:B------:R-:W-:-:S08]  /*8650*/  IMAD.WIDE.U32.X R4, R21, UR5, R4, P1 ;  /* 0x0000000515047c25 */ /* 0x000fd000088e0404 */
.L_x_175:
[--C-:B------:R-:W-:Y:S01]  /*8660*/  SHF.R.U64 R14, R4, UR7, R5.reuse ;  /* 0x00000007040e7c19 */ /* 0x100fe20008001205 */
[----:B------:R-:W-:Y:S01]  /*8670*/  FMUL R22, R22, UR8 ;  /* 0x0000000816167c20 */ /* 0x000fe20008400000 */
[----:B------:R-:W-:Y:S01]  /*8680*/  SHF.R.U32.HI R4, RZ, UR7, R5 ;  /* 0x00000007ff047c19 */ /* 0x000fe20008011605 */
[----:B------:R-:W0:Y:S01]  /*8690*/  LDC R6, c[0x0][0x144] ;  /* 0x00005100ff067b82 */ /* 0x000e220000000800 */
[----:B------:R-:W-:Y:S01]  /*86a0*/  IADD3 R5, P0, RZ, -R14, RZ ;  /* 0x8000000eff057210 */ /* 0x000fe20007f1e0ff */
[----:B------:R-:W-:Y:S01]  /*86b0*/  ULDC UR6, c[0x0][0x154] ;  /* 0x0000550000067ab9 */ /* 0x000fe20000000800 */
[----:B-1----:R-:W-:Y:S01]  /*86c0*/  I2FP.F32.U32 R7, R20 ;  /* 0x0000001400077245 */ /* 0x002fe20000201000 */
[----:B------:R-:W1:Y:S01]  /*86d0*/  F2I.U32.TRUNC.NTZ R22, R22 ;  /* 0x0000001600167305 */ /* 0x000e62000020f000 */
[----:B------:R-:W-:Y:S01]  /*86e0*/  ULDC.64 UR4, c[0x0][0x620] ;  /* 0x0001880000047ab9 */ /* 0x000fe20000000a00 */
[----:B------:R-:W-:Y:S01]  /*86f0*/  IMAD.X R4, RZ, RZ, ~R4, P0 ;  /* 0x000000ffff047224 */ /* 0x000fe200000e0e04 */
[----:B------:R-:W-:Y:S01]  /*8700*/  ISETP.NE.AND P2, PT, R2, 0x1, PT ;  /* 0x000000010200780c */ /* 0x000fe20003f45270 */
[----:B------:R-:W-:Y:S01]  /*8710*/  FMUL R23, R7, UR6 ;  /* 0x0000000607177c20 */ /* 0x000fe20008400000 */
[----:B------:R-:W2:Y:S01]  /*8720*/  LDC R25, c[0x0][0x148] ;  /* 0x00005200ff197b82 */ /* 0x000ea20000000800 */
[----:B------:R-:W-:Y:S01]  /*8730*/  IMAD R4, R4, UR4, RZ ;  /* 0x0000000404047c24 */ /* 0x000fe2000f8e02ff */
[----:B------:R-:W-:-:S02]  /*8740*/  ULDC.64 UR6, c[0x0][0x640] ;  /* 0x0001900000067ab9 */ /* 0x000fc40000000a00 */
[----:B------:R-:W-:Y:S01]  /*8750*/  ISETP.NE.U32.AND P0, PT, RZ, UR6, PT ;  /* 0x00000006ff007c0c */ /* 0x000fe2000bf05070 */
[----:B------:R-:W3:Y:S01]  /*8760*/  F2I.U32.TRUNC.NTZ R23, R23 ;  /* 0x0000001700177305 */ /* 0x000ee2000020f000 */
[C---:B------:R-:W-:Y:S02]  /*8770*/  IMAD R7, R5.reuse, UR5, R4 ;  /* 0x0000000505077c24 */ /* 0x040fe4000f8e0204 */
[----:B------:R-:W-:Y:S01]  /*8780*/  IMAD.WIDE.U32 R4, R5, UR4, R16 ;  /* 0x0000000405047c25 */ /* 0x000fe2000f8e0010 */
[----:B------:R-:W-:Y:S01]  /*8790*/  ULDC UR4, c[0x0][0x618] ;  /* 0x0001860000047ab9 */ /* 0x000fe20000000800 */
[----:B------:R-:W-:Y:S02]  /*87a0*/  ISETP.NE.AND.EX P0, PT, RZ, UR7, PT, P0 ;  /* 0x00000007ff007c0c */ /* 0x000fe4000bf05300 */
[----:B------:R-:W-:Y:S02]  /*87b0*/  IMAD.IADD R5, R5, 0x1, R7 ;  /* 0x0000000105057824 */ /* 0x000fe400078e0207 */
[----:B-1----:R-:W-:-:S03]  /*87c0*/  IMAD.MOV R22, RZ, RZ, -R22 ;  /* 0x000000ffff167224 */ /* 0x002fc600078e0a16 */
[----:B------:R-:W-:Y:S01]  /*87d0*/  SHF.R.U64 R21, R4, UR4, R5 ;  /* 0x0000000404157c19 */ /* 0x000fe20008001205 */
[----:B0-----:R-:W-:Y:S01]  /*87e0*/  IMAD R15, R6, R22, R15 ;  /* 0x00000016060f7224 */ /* 0x001fe200078e020f */
[----:B------:R-:W-:Y:S01]  /*87f0*/  SHF.R.U32.HI R4, RZ, UR4, R5 ;  /* 0x00000004ff047c19 */ /* 0x000fe20008011605 */
[----:B------:R-:W-:Y:S01]  /*8800*/  ULDC UR4, c[0x0][0x608] ;  /* 0x0001820000047ab9 */ /* 0x000fe20000000800 */
[----:B---3--:R-:W-:Y:S02]  /*8810*/  IMAD.MOV R6, RZ, RZ, -R23 ;  /* 0x000000ffff067224 */ /* 0x008fe400078e0a17 */
[--C-:B------:R-:W-:Y:S02]  /*8820*/  SHF.R.U64 R22, R21, UR4, R4.reuse ;  /* 0x0000000415167c19 */ /* 0x100fe40008001204 */
[----:B------:R-:W-:Y:S01]  /*8830*/  SHF.R.U32.HI R5, RZ, UR4, R4 ;  /* 0x00000004ff057c19 */ /* 0x000fe20008011604 */
[----:B------:R-:W-:Y:S01]  /*8840*/  ULDC UR4, c[0x0][0x658] ;  /* 0x0001960000047ab9 */ /* 0x000fe20000000800 */
[----:B--2---:R-:W-:-:S02]  /*8850*/  @P2 IMAD R15, R25, R6, R20 ;  /* 0x00000006190f2224 */ /* 0x004fc400078e0214 */
[--C-:B------:R-:W-:Y:S02]  /*8860*/  SHF.R.U64 R20, R22, UR4, R5.reuse ;  /* 0x0000000416147c19 */ /* 0x100fe40008001205 */
[----:B------:R-:W-:-:S03]  /*8870*/  SHF.R.U32.HI R23, RZ, UR4, R5 ;  /* 0x00000004ff177c19 */ /* 0x000fc60008011605 */
[----:B------:R-:W-:Y:S02]  /*8880*/  IMAD.MOV.U32 R6, RZ, RZ, R20 ;  /* 0x000000ffff067224 */ /* 0x000fe400078e0014 */
[----:B------:R-:W-:Y:S01]  /*8890*/  IMAD.MOV.U32 R5, RZ, RZ, R23 ;  /* 0x000000ffff057224 */ /* 0x000fe200078e0017 */
[----:B------:R-:W-:Y:S06]  /*88a0*/  @!P0 BRA `(.L_x_176) ;  /* 0x00000000002c8947 */ /* 0x000fec0003800000 */
        /* <DEDUP_REMOVED lines=9> */
[----:B------:R-:W-:-:S04]  /*8940*/  IMAD.WIDE.U32.X R4, R23, UR7, R4, P1 ;  /* 0x0000000717047c25 */ /* 0x000fc800088e0404 */
[----:B------:R-:W-:-:S07]  /*8950*/  IMAD.MOV.U32 R6, RZ, RZ, R4 ;  /* 0x000000ffff067224 */ /* 0x000fce00078e0004 */
.L_x_176:
[----:B------:R-:W-:Y:S01]  /*8960*/  ULDC UR4, c[0x0][0x648] ;  /* 0x0001920000047ab9 */ /* 0x000fe20000000800 */
[----:B------:R-:W-:Y:S01]  /*8970*/  LOP3.LUT R4, R22, UR17, RZ, 0xc0, !PT ;  /* 0x0000001116047c12 */ /* 0x000fe2000f8ec0ff */
[----:B------:R-:W-:Y:S01]  /*8980*/  ULDC UR5, c[0x0][0x610] ;  /* 0x0001840000057ab9 */ /* 0x000fe20000000800 */
[----:B------:R-:W-:Y:S01]  /*8990*/  SHF.R.U64 R5, R6, UR4, R5 ;  /* 0x0000000406057c19 */ /* 0x000fe20008001205 */
[----:B------:R-:W-:Y:S01]  /*89a0*/  ULDC UR4, c[0x0][0x638] ;  /* 0x00018e0000047ab9 */ /* 0x000fe20000000800 */
[----:B------:R-:W-:-:S03]  /*89b0*/  LOP3.LUT R21, R21, UR16, RZ, 0xc0, !PT ;  /* 0x0000001015157c12 */ /* 0x000fc6000f8ec0ff */
[----:B------:R-:W-:Y:S02]  /*89c0*/  IMAD.MOV R7, RZ, RZ, -R5 ;  /* 0x000000ffff077224 */ /* 0x000fe400078e0a05 */
[----:B------:R-:W-:Y:S02]  /*89d0*/  IMAD R4, R5, UR18, R4 ;  /* 0x0000001205047c24 */ /* 0x000fe4000f8e0204 */
[----:B------:R-:W-:Y:S01]  /*89e0*/  IMAD R20, R7, UR4, R20 ;  /* 0x0000000407147c24 */ /* 0x000fe2000f8e0214 */
[----:B------:R-:W-:Y:S01]  /*89f0*/  ULDC UR4, c[0x0][0x600] ;  /* 0x0001800000047ab9 */ /* 0x000fe20000000800 */
[----:B------:R-:W-:Y:S02]  /*8a00*/  IMAD R15, R4, UR5, R15 ;  /* 0x00000005040f7c24 */ /* 0x000fe4000f8e020f */
[----:B------:R-:W-:Y:S02]  /*8a10*/  IMAD R6, R20, UR4, R21 ;  /* 0x0000000414067c24 */ /* 0x000fe4000f8e0215 */
[----:B------:R-:W-:-:S03]  /*8a20*/  IMAD.MOV.U32 R4, RZ, RZ, 0x1 ;  /* 0x00000001ff047424 */ /* 0x000fc600078e00ff */
[----:B------:R-:W-:Y:S02]  /*8a30*/  SEL R20, R6, R15, !P2 ;  /* 0x0000000f06147207 */ /* 0x000fe40005000000 */
[----:B------:R-:W-:Y:S01]  /*8a40*/  SEL R21, R15, R6, !P2 ;  /* 0x000000060f157207 */ /* 0x000fe20005000000 */
[----:B------:R-:W-:-:S07]  /*8a50*/  IMAD.MOV.U32 R6, RZ, RZ, R14 ;  /* 0x000000ffff067224 */ /* 0x000fce00078e000e */
.L_x_174:
[----:B------:R-:W-:Y:S05]  /*8a60*/  BSYNC B1 ;  /* 0x0000000000017941 */ /* 0x000fea0003800000 */
.L_x_173:
[----:B------:R-:W-:-:S13]  /*8a70*/  LOP3.LUT P0, RZ, R4, 0xff, RZ, 0xc0, !PT ;  /* 0x000000ff04ff7812 */ /* 0x000fda000780c0ff */
[----:B------:R-:W-:Y:S05]  /*8a80*/  @P0 BRA `(.L_x_177) ;  /* 0xfffffff400400947 */ /* 0x000fea000383ffff */
[----:B------:R-:W-:Y:S05]  /*8a90*/  BSYNC B0 ;  /* 0x0000000000007941 */ /* 0x000fea0003800000 */
.L_x_166:
[----:B------:R-:W-:-:S03]  /*8aa0*/  UMOV UR4, 0xffffffff ;  /* 0xffffffff00047882 */ /* 0x000fc60000000000 */
[----:B------:R-:W-:Y:S05]  /*8ab0*/  BRA.DIV UR4, `(.L_x_178) ;  /* 0x0000000204f07947 */ /* 0x000fea000b800000 */
[----:B------:R-:W-:-:S13]  /*8ac0*/  ELECT P6, URZ, PT ;  /* 0x00000000003f782f */ /* 0x000fda00038c0000 */
.L_x_191:
[----:B------:R-:W-:Y:S04]  /*8ad0*/  BSSY B0, `(.L_x_179) ;  /* 0x0000022000007945 */ /* 0x000fe80003800000 */
[----:B------:R-:W-:Y:S05]  /*8ae0*/  @!P6 BRA `(.L_x_180) ;  /* 0x000000000080e947 */ /* 0x000fea0003800000 */
[----:B------:R-:W-:-:S04]  /*8af0*/  LOP3.LUT R19, R19, 0x2, RZ, 0xfc, !PT ;  /* 0x0000000213137812 */ /* 0x000fc800078efcff */
[----:B------:R-:W-:-:S13]  /*8b00*/  ISETP.NE.AND P0, PT, R19, 0x3, PT ;  /* 0x000000031300780c */ /* 0x000fda0003f05270 */
[----:B------:R-:W-:Y:S05]  /*8b10*/  @!P0 BRA `(.L_x_181) ;  /* 0x0000000000048947 */ /* 0x000fea0003800000 */
[----:B------:R-:W-:Y:S01]  /*8b20*/  BPT.TRAP 0x1 ;  /* 0x000000040000795c */ /* 0x000fe20000300000 */
.L_x_181:
[----:B------:R-:W0:Y:S01]  /*8b30*/  S2R R5, SR_CgaCtaId ;  /* 0x0000000000057919 */ /* 0x000e220000008800 */
[----:B------:R-:W-:Y:S02]  /*8b40*/  MOV R2, 0x400 ;  /* 0x0000040000027802 */ /* 0x000fe40000000f00 */
[----:B------:R-:W-:Y:S02]  /*8b50*/  SHF.L.U32 R4, R0, 0x1f, RZ ;  /* 0x0000001f00047819 */ /* 0x000fe400000006ff */
[----:B0-----:R-:W-:-:S05]  /*8b60*/  LEA R2, R5, R2, 0x18 ;  /* 0x0000000205027211 */ /* 0x001fca00078ec0ff */
[----:B------:R-:W-:-:S04]  /*8b70*/  VIADD R2, R2, 0x18 ;  /* 0x0000001802027836 */ /* 0x000fc80000000000 */
[C---:B------:R-:W-:Y:S02]  /*8b80*/  IMAD R7, R3.reuse, 0x8, R2 ;  /* 0x0000000803077824 */ /* 0x040fe400078e0202 */
[----:B------:R-:W-:Y:S02]  /*8b90*/  VIADD R3, R3, 0x1 ;  /* 0x0000000103037836 */ /* 0x000fe40000000000 */
[----:B------:R-:W0:Y:S03]  /*8ba0*/  SYNCS.PHASECHK.TRANS64.TRYWAIT P0, [R7+URZ], R4 ;  /* 0x00000004070075a7 */ /* 0x000e26000800017f */
[----:B------:R-:W-:-:S04]  /*8bb0*/  ISETP.NE.AND P1, PT, R3, 0x3, PT ;  /* 0x000000030300780c */ /* 0x000fc80003f25270 */
[----:B------:R-:W-:Y:S02]  /*8bc0*/  SEL R5, RZ, 0x1, P1 ;  /* 0x00000001ff057807 */ /* 0x000fe40000800000 */
[----:B------:R-:W-:Y:S02]  /*8bd0*/  SEL R3, R3, RZ, P1 ;  /* 0x000000ff03037207 */ /* 0x000fe40000800000 */
[----:B------:R-:W-:-:S03]  /*8be0*/  LOP3.LUT R9, R0, R5, RZ, 0x3c, !PT ;  /* 0x0000000500097212 */ /* 0x000fc600078e3cff */
[----:B------:R-:W-:Y:S01]  /*8bf0*/  IMAD R6, R3, 0x8, R2 ;  /* 0x0000000803067824 */ /* 0x000fe200078e0202 */
[----:B------:R-:W-:Y:S01]  /*8c00*/  SHF.L.U32 R5, R9, 0x1f, RZ ;  /* 0x0000001f09057819 */ /* 0x000fe200000006ff */
[----:B0-----:R-:W-:Y:S06]  /*8c10*/  @!P0 BRA `(.L_x_182) ;  /* 0x0000000000b88947 */ /* 0x001fec0003800000 */
.L_x_192:
[----:B------:R-:W1:Y:S01]  /*8c20*/  SYNCS.PHASECHK.TRANS64.TRYWAIT P0, [R6+URZ], R5 ;  /* 0x00000005060075a7 */ /* 0x000e62000800017f */
[----:B------:R-:W-:-:S05]  /*8c30*/  VIADD R0, R3, 0x1 ;  /* 0x0000000103007836 */ /* 0x000fca0000000000 */
[----:B------:R-:W-:-:S04]  /*8c40*/  ISETP.NE.AND P1, PT, R0, 0x3, PT ;  /* 0x000000030000780c */ /* 0x000fc80003f25270 */
[----:B0-----:R-:W-:Y:S02]  /*8c50*/  SEL R4, RZ, 0x1, P1 ;  /* 0x00000001ff047807 */ /* 0x001fe40000800000 */
[----:B------:R-:W-:Y:S02]  /*8c60*/  SEL R3, R0, RZ, P1 ;  /* 0x000000ff00037207 */ /* 0x000fe40000800000 */
[----:B------:R-:W-:Y:S01]  /*8c70*/  LOP3.LUT R0, R9, R4, RZ, 0x3c, !PT ;  /* 0x0000000409007212 */ /* 0x000fe200078e3cff */
[----:B-1----:R-:W-:Y:S06]  /*8c80*/  @!P0 BRA `(.L_x_183) ;  /* 0x0000000000b08947 */ /* 0x002fec0003800000 */
.L_x_193:
[----:B------:R-:W-:Y:S01]  /*8c90*/  IMAD R3, R3, 0x8, R2 ;  /* 0x0000000803037824 */ /* 0x000fe200078e0202 */
[----:B------:R-:W-:-:S07]  /*8ca0*/  SHF.L.U32 R0, R0, 0x1f, RZ ;  /* 0x0000001f00007819 */ /* 0x000fce00000006ff */
.L_x_184:
[----:B-1----:R1:W2:Y:S02]  /*8cb0*/  SYNCS.PHASECHK.TRANS64.TRYWAIT P0, [R3+URZ], R0 ;  /* 0x00000000030075a7 */ /* 0x0022a4000800017f */
[----:B--2---:R-:W-:Y:S05]  /*8cc0*/  @!P0 NANOSLEEP.SYNCS 0x989680 ;  /* 0x009896800000895d */ /* 0x004fea0003900000 */
[----:B------:R-:W2:Y:S02]  /*8cd0*/  @!P0 SYNCS.PHASECHK.TRANS64 P0, [R3+URZ], R0 ;  /* 0x00000000030085a7 */ /* 0x000ea4000800007f */
[----:B--2---:R-:W-:Y:S05]  /*8ce0*/  @!P0 BRA `(.L_x_184) ;  /* 0xfffffffc00f08947 */ /* 0x004fea000383ffff */
.L_x_180:
[----:B------:R-:W-:Y:S05]  /*8cf0*/  BSYNC B0 ;  /* 0x0000000000007941 */ /* 0x000fea0003800000 */
.L_x_179:
[----:B------:R-:W-:Y:S05]  /*8d00*/  EXIT ;  /* 0x000000000000794d */ /* 0x000fea0003800000 */
.L_x_21:
[----:B----4-:R4:W0:Y:S02]  /*8d10*/  SYNCS.PHASECHK.TRANS64.TRYWAIT P1, [R3+URZ], R0 ;  /* 0x00000000030075a7 */ /* 0x010824000802017f */
[----:B0-----:R-:W-:Y:S05]  /*8d20*/  @!P1 NANOSLEEP.SYNCS 0x989680 ;  /* 0x009896800000995d */ /* 0x001fea0003900000 */
[----:B------:R-:W0:Y:S02]  /*8d30*/  @!P1 SYNCS.PHASECHK.TRANS64 P1, [R3+URZ], R0 ;  /* 0x00000000030095a7 */ /* 0x000e24000802007f */
[----:B0-----:R-:W-:Y:S05]  /*8d40*/  @!P1 BRA `(.L_x_21) ;  /* 0xfffffffc00f09947 */ /* 0x001fea000383ffff */
[----:B------:R-:W-:Y:S05]  /*8d50*/  BRA `(.L_x_20) ;  /* 0xffffff8400e87947 */ /* 0x000fea000383ffff */
.L_x_26:
[----:B-1----:R1:W3:Y:S02]  /*8d60*/  SYNCS.PHASECHK.TRANS64.TRYWAIT P1, [R5+URZ], R4 ;  /* 0x00000004050075a7 */ /* 0x0022e4000802017f */
[----:B---3--:R-:W-:Y:S05]  /*8d70*/  @!P1 NANOSLEEP.SYNCS 0x989680 ;  /* 0x009896800000995d */ /* 0x008fea0003900000 */
[----:B------:R-:W3:Y:S02]  /*8d80*/  @!P1 SYNCS.PHASECHK.TRANS64 P1, [R5+URZ], R4 ;  /* 0x00000004050095a7 */ /* 0x000ee4000802007f */
[----:B---3--:R-:W-:Y:S05]  /*8d90*/  @!P1 BRA `(.L_x_26) ;  /* 0xfffffffc00f09947 */ /* 0x008fea000383ffff */
[----:B------:R-:W-:Y:S05]  /*8da0*/  BRA `(.L_x_25) ;  /* 0xffffff8c00387947 */ /* 0x000fea000383ffff */
.L_x_167:
[----:B------:R-:W-:Y:S01]  /*8db0*/  BSSY B1, `(.L_x_185) ;  /* 0x0000006000017945 */ /* 0x000fe20003800000 */
[----:B------:R-:W-:-:S07]  /*8dc0*/  IMAD.MOV.U32 R15, RZ, RZ, -0x1 ;  /* 0xffffffffff0f7424 */ /* 0x000fce00078e00ff */
[----:B------:R-:W-:Y:S05]  /*8dd0*/  WARPSYNC.COLLECTIVE R15, `(.L_x_186) ;  /* 0x000000000f0c7348 */ /* 0x000fea0003c00000 */
[----:B------:R-:W-:Y:S02]  /*8de0*/  ELECT P6, UR62, PT ;  /* 0x00000000003e782f */ /* 0x000fe400038c0000 */
[----:B------:R-:W-:Y:S01]  /*8df0*/  MOV R14, UR62 ;  /* 0x0000003e000e7c02 */ /* 0x000fe20008000f00 */
[----:B------:R-:W-:Y:S10]  /*8e00*/  ENDCOLLECTIVE ;  /* 0x000000000000791b */ /* 0x000ff40003800000 */
.L_x_186:
[----:B------:R-:W-:Y:S05]  /*8e10*/  BSYNC B1 ;  /* 0x0000000000017941 */ /* 0x000fea0003800000 */
.L_x_185:
[----:B------:R-:W-:Y:S05]  /*8e20*/  BRA `(.L_x_187) ;  /* 0xfffffff000647947 */ /* 0x000fea000383ffff */
.L_x_170:
[----:B-1----:R1:W2:Y:S02]  /*8e30*/  SYNCS.PHASECHK.TRANS64.TRYWAIT P0, [R23+URZ+0x18], R14 ;  /* 0x0000180e170075a7 */ /* 0x0022a4000800017f */
[----:B--2---:R-:W-:Y:S05]  /*8e40*/  @!P0 NANOSLEEP.SYNCS 0x989680 ;  /* 0x009896800000895d */ /* 0x004fea0003900000 */
[----:B------:R-:W2:Y:S02]  /*8e50*/  @!P0 SYNCS.PHASECHK.TRANS64 P0, [R23+URZ+0x18], R14 ;  /* 0x0000180e170085a7 */ /* 0x000ea4000800007f */
[----:B--2---:R-:W-:Y:S05]  /*8e60*/  @!P0 BRA `(.L_x_170) ;  /* 0xfffffffc00f08947 */ /* 0x004fea000383ffff */
[----:B------:R-:W-:Y:S05]  /*8e70*/  BRA `(.L_x_188) ;  /* 0xfffffff0009c7947 */ /* 0x000fea000383ffff */
.L_x_178:
[----:B------:R-:W-:Y:S01]  /*8e80*/  BSSY B0, `(.L_x_189) ;  /* 0x0000006000007945 */ /* 0x000fe20003800000 */
[----:B------:R-:W-:-:S07]  /*8e90*/  IMAD.MOV.U32 R15, RZ, RZ, -0x1 ;  /* 0xffffffffff0f7424 */ /* 0x000fce00078e00ff */
[----:B------:R-:W-:Y:S05]  /*8ea0*/  WARPSYNC.COLLECTIVE R15, `(.L_x_190) ;  /* 0x000000000f0c7348 */ /* 0x000fea0003c00000 */
[----:B------:R-:W-:Y:S02]  /*8eb0*/  ELECT P6, UR62, PT ;  /* 0x00000000003e782f */ /* 0x000fe400038c0000 */
[----:B------:R-:W-:Y:S01]  /*8ec0*/  MOV R14, UR62 ;  /* 0x0000003e000e7c02 */ /* 0x000fe20008000f00 */
[----:B------:R-:W-:Y:S10]  /*8ed0*/  ENDCOLLECTIVE ;  /* 0x000000000000791b */ /* 0x000ff40003800000 */
.L_x_190:
[----:B------:R-:W-:Y:S05]  /*8ee0*/  BSYNC B0 ;  /* 0x0000000000007941 */ /* 0x000fea0003800000 */
.L_x_189:
[----:B------:R-:W-:Y:S05]  /*8ef0*/  BRA `(.L_x_191) ;  /* 0xfffffff800f47947 */ /* 0x000fea000383ffff */
.L_x_182:
[----:B0-----:R0:W1:Y:S02]  /*8f00*/  SYNCS.PHASECHK.TRANS64.TRYWAIT P0, [R7+URZ], R4 ;  /* 0x00000004070075a7 */ /* 0x001064000800017f */
[----:B-1----:R-:W-:Y:S05]  /*8f10*/  @!P0 NANOSLEEP.SYNCS 0x989680 ;  /* 0x009896800000895d */ /* 0x002fea0003900000 */
[----:B------:R-:W1:Y:S02]  /*8f20*/  @!P0 SYNCS.PHASECHK.TRANS64 P0, [R7+URZ], R4 ;  /* 0x00000004070085a7 */ /* 0x000e64000800007f */
[----:B-1----:R-:W-:Y:S05]  /*8f30*/  @!P0 BRA `(.L_x_182) ;  /* 0xfffffffc00f08947 */ /* 0x002fea000383ffff */
[----:B------:R-:W-:Y:S05]  /*8f40*/  BRA `(.L_x_192) ;  /* 0xfffffffc00347947 */ /* 0x000fea000383ffff */
.L_x_183:
[----:B0-----:R0:W1:Y:S02]  /*8f50*/  SYNCS.PHASECHK.TRANS64.TRYWAIT P0, [R6+URZ], R5 ;  /* 0x00000005060075a7 */ /* 0x001064000800017f */
[----:B-1----:R-:W-:Y:S05]  /*8f60*/  @!P0 NANOSLEEP.SYNCS 0x989680 ;  /* 0x009896800000895d */ /* 0x002fea0003900000 */
[----:B------:R-:W1:Y:S02]  /*8f70*/  @!P0 SYNCS.PHASECHK.TRANS64 P0, [R6+URZ], R5 ;  /* 0x00000005060085a7 */ /* 0x000e64000800007f */
[----:B-1----:R-:W-:Y:S05]  /*8f80*/  @!P0 BRA `(.L_x_183) ;  /* 0xfffffffc00f08947 */ /* 0x002fea000383ffff */
[----:B------:R-:W-:Y:S05]  /*8f90*/  BRA `(.L_x_193) ;  /* 0xfffffffc003c7947 */ /* 0x000fea000383ffff */
.L_x_194:
[----:B------:R-:W-:-:S00]  /*8fa0*/  BRA `(.L_x_194) ;  /* 0xfffffffc00fc7947 */ /* 0x000fc0000383ffff */
[----:B------:R-:W-:-:S00]  /*8fb0*/  NOP ;  /* 0x0000000000007918 */ /* 0x000fc00000000000 */
        /* <DEDUP_REMOVED lines=12> */
.L_x_195:


//--------------------- .nv.global.init           --------------------------
	.section	.nv.global.init,"aw",@progbits
.nv.global.init:
	.type		$str$22,@object
	.size		$str$22,($str$23 - $str$22)
$str$22:
        /*0000*/ 	.byte	0x6b, 0x5f, 0x74, 0x69, 0x6c, 0x65, 0x5f, 0x63, 0x6f, 0x75, 0x6e, 0x74, 0x20, 0x3e, 0x3d, 0x20
        /*0010*/ 	.byte	0x31, 0x00
	.type		$str$23,@object
	.size		$str$23,(__unnamed_1 - $str$23)
$str$23:
        /*0012*/ 	.byte	0x2f, 0x74, 0x6d, 0x70, 0x2f, 0x63, 0x75, 0x74, 0x6c, 0x61, 0x73, 0x73, 0x5f, 0x73, 0x77, 0x65
        /*0022*/ 	.byte	0x65, 0x70, 0x5f, 0x73, 0x72, 0x63, 0x2f, 0x69, 0x6e, 0x63, 0x6c, 0x75, 0x64, 0x65, 0x2f, 0x63
        /*0032*/ 	.byte	0x75, 0x74, 0x6c, 0x61, 0x73, 0x73, 0x2f, 0x67, 0x65, 0x6d, 0x6d, 0x2f, 0x63, 0x6f, 0x6c, 0x6c
        /*0042*/ 	.byte	0x65, 0x63, 0x74, 0x69, 0x76, 0x65, 0x2f, 0x73, 0x6d, 0x39, 0x30, 0x5f, 0x6d, 0x6d, 0x61, 0x5f
        /*0052*/ 	.byte	0x74, 0x6d, 0x61, 0x5f, 0x67, 0x6d, 0x6d, 0x61, 0x5f, 0x73, 0x73, 0x5f, 0x77, 0x61, 0x72, 0x70
        /*0062*/ 	.byte	0x73, 0x70, 0x65, 0x63, 0x69, 0x61, 0x6c, 0x69, 0x7a, 0x65, 0x64, 0x2e, 0x68, 0x70, 0x70, 0x00
	.type		__unnamed_1,@object
	.size		__unnamed_1,(.L_0 - __unnamed_1)
__unnamed_1:
        /*0072*/ 	.byte	0x76, 0x6f, 0x69, 0x64, 0x20, 0x63, 0x75, 0x74, 0x6c, 0x61, 0x73, 0x73, 0x3a, 0x3a, 0x67, 0x65
        /* <DEDUP_REMOVED lines=180> */
        /*0bc2*/ 	.byte	0x79, 0x5d, 0x00
.L_0:


//--------------------- .nv.shared._ZN7cutlass13device_kernelINS_4gemm6kernel13GemmUniversalIN4cute5tupleIJiiiiEEENS1_10collective13CollectiveMmaINS1_34MainloopSm90TmaGmmaWarpSpecializedILi3ENS5_IJNS4_1CILi2EEENSA_ILi1EEESC_EEENS1_35KernelTmaWarpSpecializedCooperativeEEENS5_IJNSA_ILi256EEENSA_ILi64EEESH_EEENS_6half_tENS5_IJlSC_lEEESJ_SK_NS4_8TiledMMAINS4_8MMA_AtomIJNS4_4SM904GMMA25MMA_64x64x16_F32F16F16_SSILNSO_5MajorE0ELSQ_0ELNSO_7ScaleInE1ELSR_1EEEEEENS4_6LayoutISD_NS5_IJSC_NSA_ILi0EEESV_EEEEENS5_IJNS4_10UnderscoreESY_SY_EEEEENS4_13SM90_TMA_LOADENS4_14ComposedLayoutINS4_7SwizzleILi3ELi4ELi3EEENS4_18smem_ptr_flag_bitsILi16EEENSU_INS5_IJNSA_ILi8EEESH_EEENS5_IJSH_SC_EEEEEEEvNS4_8identityENS4_23SM90_TMA_LOAD_MULTICASTES1B_vS1C_EENS_8epilogue10collective6detail29Sm90TmaWarpSpecializedAdapterINS1G_15DefaultEpilogueISJ_SK_SK_NS1F_6thread17LinearCombinationISJ_Li1EffLNS1K_9ScaleType4KindE0ELNS_15FloatRoundStyleE2ESJ_EENS1_15EpilogueDefaultEEEEEvvEEEEvNT_6ParamsE --------------------------
	.section	.nv.shared._ZN7cutlass13device_kernelINS_4gemm6kernel13GemmUniversalIN4cute5tupleIJiiiiEEENS1_10collective13CollectiveMmaINS1_34MainloopSm90TmaGmmaWarpSpecializedILi3ENS5_IJNS4_1CILi2EEENSA_ILi1EEESC_EEENS1_35KernelTmaWarpSpecializedCooperativeEEENS5_IJNSA_ILi256EEENSA_ILi64EEESH_EEENS_6half_tENS5_IJlSC_lEEESJ_SK_NS4_8TiledMMAINS4_8MMA_AtomIJNS4_4SM904GMMA25MMA_64x64x16_F32F16F16_SSILNSO_5MajorE0ELSQ_0ELNSO_7ScaleInE1ELSR_1EEEEEENS4_6LayoutISD_NS5_IJSC_NSA_ILi0EEESV_EEEEENS5_IJNS4_10UnderscoreESY_SY_EEEEENS4_13SM90_TMA_LOADENS4_14ComposedLayoutINS4_7SwizzleILi3ELi4ELi3EEENS4_18smem_ptr_flag_bitsILi16EEENSU_INS5_IJNSA_ILi8EEESH_EEENS5_IJSH_SC_EEEEEEEvNS4_8identityENS4_23SM90_TMA_LOAD_MULTICASTES1B_vS1C_EENS_8epilogue10collective6detail29Sm90TmaWarpSpecializedAdapterINS1G_15DefaultEpilogueISJ_SK_SK_NS1F_6thread17LinearCombinationISJ_Li1EffLNS1K_9ScaleType4KindE0ELNS_15FloatRoundStyleE2ESJ_EENS1_15EpilogueDefaultEEEEEvvEEEEvNT_6ParamsE,"aw",@nobits
	.sectionflags	@""
	.align	16
	.zero		1024


//--------------------- .nv.shared.reserved.0     --------------------------
	.section	.nv.shared.reserved.0,"aw",@nobits
	.weak		__nv_reservedSMEM_offset_0_alias
	.size		__nv_reservedSMEM_offset_0_alias, 0, 0
	.other		__nv_reservedSMEM_offset_0_alias,@"STO_CUDA_RESERVED_SHARED STV_DEFAULT"
__nv_reservedSMEM_offset_0_alias:
	.zero		0


//--------------------- .nv.global                --------------------------
	.section	.nv.global,"aw",@nobits
.nv.global:
	.type		_ZN39_INTERNAL_e4c6528a_4_k_cu_74cd9eb6_36114cute1_E,@object
	.size		_ZN39_INTERNAL_e4c6528a_4_k_cu_74cd9eb6_36114cute1_E,(_ZN39_INTERNAL_e4c6528a_4_k_cu_74cd9eb6_36114cuda3std3__45__cpo6cbeginE - _ZN39_INTERNAL_e4c6528a_4_k_cu_74cd9eb6_36114cute1_E)
_ZN39_INTERNAL_e4c6528a_4_k_cu_74cd9eb6_36114cute1_E:
	.zero		1
	.type		_ZN39_INTERNAL_e4c6528a_4_k_cu_74cd9eb6_36114cuda3std3__45__cpo6cbeginE,@object
	.size		_ZN39_INTERNAL_e4c6528a_4_k_cu_74cd9eb6_36114cuda3std3__45__cpo6cbeginE,(_ZN39_INTERNAL_e4c6528a_4_k_cu_74cd9eb6_36114cuda3std3__48in_placeE - _ZN39_INTERNAL_e4c6528a_4_k_cu_74cd9eb6_36114cuda3std3__45__cpo6cbeginE)
_ZN39_INTERNAL_e4c6528a_4_k_cu_74cd9eb6_36114cuda3std3__45__cpo6cbeginE:
	.zero		1
	.type		_ZN39_INTERNAL_e4c6528a_4_k_cu_74cd9eb6_36114cuda3std3__48in_placeE,@object
	.size		_ZN39_INTERNAL_e4c6528a_4_k_cu_74cd9eb6_36114cuda3std3__48in_placeE,(_ZN39_INTERNAL_e4c6528a_4_k_cu_74cd9eb6_36114cuda3std6ranges3__45__cpo9iter_moveE - _ZN39_INTERNAL_e4c6528a_4_k_cu_74cd9eb6_36114cuda3std3__48in_placeE)
_ZN39_INTERNAL_e4c6528a_4_k_cu_74cd9eb6_36114cuda3std3__48in_placeE:
	.zero		1
	.type		_ZN39_INTERNAL_e4c6528a_4_k_cu_74cd9eb6_36114cuda3std6ranges3__45__cpo9iter_moveE,@object
	.size		_ZN39_INTERNAL_e4c6528a_4_k_cu_74cd9eb6_36114cuda3std6ranges3__45__cpo9iter_moveE,(_ZN39_INTERNAL_e4c6528a_4_k_cu_74cd9eb6_36114cuda3std3__45__cpo5beginE - _ZN39_INTERNAL_e4c6528a_4_k_cu_74cd9eb6_36114cuda3std6ranges3__45__cpo9iter_moveE)
_ZN39_INTERNAL_e4c6528a_4_k_cu_74cd9eb6_36114cuda3std6ranges3__45__cpo9iter_moveE:
	.zero		1
	.type		_ZN39_INTERNAL_e4c6528a_4_k_cu_74cd9eb6_36114cuda3std3__45__cpo5beginE,@object
	.size		_ZN39_INTERNAL_e4c6528a_4_k_cu_74cd9eb6_36114cuda3std3__45__cpo5beginE,(_ZN39_INTERNAL_e4c6528a_4_k_cu_74cd9eb6_36114cuda3std3__441_GLOBAL__N__e4c6528a_4_k_cu_74cd9eb6_36116ignoreE - _ZN39_INTERNAL_e4c6528a_4_k_cu_74cd9eb6_36114cuda3std3__45__cpo5beginE)
_ZN39_INTERNAL_e4c6528a_4_k_cu_74cd9eb6_36114cuda3std3__45__cpo5beginE:
	.zero		1
	.type		_ZN39_INTERNAL_e4c6528a_4_k_cu_74cd9eb6_36114cuda3std3__441_GLOBAL__N__e4c6528a_4_k_cu_74cd9eb6_36116ignoreE,@object
	.size		_ZN39_INTERNAL_e4c6528a_4_k_cu_74cd9eb6_36114cuda3std3__441_GLOBAL__N__e4c6528a_4_k_cu_74cd9eb6_36116ignoreE,(_ZN39_INTERNAL_e4c6528a_4_k_cu_74cd9eb6_36114cute7productE - _ZN39_INTERNAL_e4c6528a_4_k_cu_74cd9eb6_36114cuda3std3__441_GLOBAL__N__e4c6528a_4_k_cu_74cd9eb6_36116ignoreE)
_ZN39_INTERNAL_e4c6528a_4_k_cu_74cd9eb6_36114cuda3std3__441_GLOBAL__N__e4c6528a_4_k_cu_74cd9eb6_36116ignoreE:
	.zero		1
	.type		_ZN39_INTERNAL_e4c6528a_4_k_cu_74cd9eb6_36114cute7productE,@object
	.size		_ZN39_INTERNAL_e4c6528a_4_k_cu_74cd9eb6_36114cute7productE,(_ZN39_INTERNAL_e4c6528a_4_k_cu_74cd9eb6_36114cuda3std3__45__cpo3endE - _ZN39_INTERNAL_e4c6528a_4_k_cu_74cd9eb6_36114cute7productE)
_ZN39_INTERNAL_e4c6528a_4_k_cu_74cd9eb6_36114cute7productE:
	.zero		1
	.type		_ZN39_INTERNAL_e4c6528a_4_k_cu_74cd9eb6_36114cuda3std3__45__cpo3endE,@object
	.size		_ZN39_INTERNAL_e4c6528a_4_k_cu_74cd9eb6_36114cuda3std3__45__cpo3endE,(_ZN39_INTERNAL_e4c6528a_4_k_cu_74cd9eb6_36114cuda3std3__419piecewise_constructE - _ZN39_INTERNAL_e4c6528a_4_k_cu_74cd9eb6_36114cuda3std3__45__cpo3endE)
_ZN39_INTERNAL_e4c6528a_4_k_cu_74cd9eb6_36114cuda3std3__45__cpo3endE:
	.zero		1
	.type		_ZN39_INTERNAL_e4c6528a_4_k_cu_74cd9eb6_36114cuda3std3__419piecewise_constructE,@object
	.size		_ZN39_INTERNAL_e4c6528a_4_k_cu_74cd9eb6_36114cuda3std3__419piecewise_constructE,(_ZN39_INTERNAL_e4c6528a_4_k_cu_74cd9eb6_36114cuda3std3__45__cpo4cendE - _ZN39_INTERNAL_e4c6528a_4_k_cu_74cd9eb6_36114cuda3std3__419piecewise_constructE)
_ZN39_INTERNAL_e4c6528a_4_k_cu_74cd9eb6_36114cuda3std3__419piecewise_constructE:
	.zero		1
	.type		_ZN39_INTERNAL_e4c6528a_4_k_cu_74cd9eb6_36114cuda3std3__45__cpo4cendE,@object
	.size		_ZN39_INTERNAL_e4c6528a_4_k_cu_74cd9eb6_36114cuda3std3__45__cpo4cendE,(_ZN39_INTERNAL_e4c6528a_4_k_cu_74cd9eb6_36114cuda3std6ranges3__45__cpo4swapE - _ZN39_INTERNAL_e4c6528a_4_k_cu_74cd9eb6_36114cuda3std3__45__cpo4cendE)
_ZN39_INTERNAL_e4c6528a_4_k_cu_74cd9eb6_36114cuda3std3__45__cpo4cendE:
	.zero		1
	.type		_ZN39_INTERNAL_e4c6528a_4_k_cu_74cd9eb6_36114cuda3std6ranges3__45__cpo4swapE,@object
	.size		_ZN39_INTERNAL_e4c6528a_4_k_cu_74cd9eb6_36114cuda3std6ranges3__45__cpo4swapE,(.L_8 - _ZN39_INTERNAL_e4c6528a_4_k_cu_74cd9eb6_36114cuda3std6ranges3__45__cpo4swapE)
_ZN39_INTERNAL_e4c6528a_4_k_cu_74cd9eb6_36114cuda3std6ranges3__45__cpo4swapE:
	.zero		1
.L_8:


//--------------------- .nv.constant0._ZN7cutlass13device_kernelINS_4gemm6kernel13GemmUniversalIN4cute5tupleIJiiiiEEENS1_10collective13CollectiveMmaINS1_34MainloopSm90TmaGmmaWarpSpecializedILi3ENS5_IJNS4_1CILi2EEENSA_ILi1EEESC_EEENS1_35KernelTmaWarpSpecializedCooperativeEEENS5_IJNSA_ILi256EEENSA_ILi64EEESH_EEENS_6half_tENS5_IJlSC_lEEESJ_SK_NS4_8TiledMMAINS4_8MMA_AtomIJNS4_4SM904GMMA25MMA_64x64x16_F32F16F16_SSILNSO_5MajorE0ELSQ_0ELNSO_7ScaleInE1ELSR_1EEEEEENS4_6LayoutISD_NS5_IJSC_NSA_ILi0EEESV_EEEEENS5_IJNS4_10UnderscoreESY_SY_EEEEENS4_13SM90_TMA_LOADENS4_14ComposedLayoutINS4_7SwizzleILi3ELi4ELi3EEENS4_18smem_ptr_flag_bitsILi16EEENSU_INS5_IJNSA_ILi8EEESH_EEENS5_IJSH_SC_EEEEEEEvNS4_8identityENS4_23SM90_TMA_LOAD_MULTICASTES1B_vS1C_EENS_8epilogue10collective6detail29Sm90TmaWarpSpecializedAdapterINS1G_15DefaultEpilogueISJ_SK_SK_NS1F_6thread17LinearCombinationISJ_Li1EffLNS1K_9ScaleType4KindE0ELNS_15FloatRoundStyleE2ESJ_EENS1_15EpilogueDefaultEEEEEvvEEEEvNT_6ParamsE --------------------------
	.section	.nv.constant0._ZN7cutlass13device_kernelINS_4gemm6kernel13GemmUniversalIN4cute5tupleIJiiiiEEENS1_10collective13CollectiveMmaINS1_34MainloopSm90TmaGmmaWarpSpecializedILi3ENS5_IJNS4_1CILi2EEENSA_ILi1EEESC_EEENS1_35KernelTmaWarpSpecializedCooperativeEEENS5_IJNSA_ILi256EEENSA_ILi64EEESH_EEENS_6half_tENS5_IJlSC_lEEESJ_SK_NS4_8TiledMMAINS4_8MMA_AtomIJNS4_4SM904GMMA25MMA_64x64x16_F32F16F16_SSILNSO_5MajorE0ELSQ_0ELNSO_7ScaleInE1ELSR_1EEEEEENS4_6LayoutISD_NS5_IJSC_NSA_ILi0EEESV_EEEEENS5_IJNS4_10UnderscoreESY_SY_EEEEENS4_13SM90_TMA_LOADENS4_14ComposedLayoutINS4_7SwizzleILi3ELi4ELi3EEENS4_18smem_ptr_flag_bitsILi16EEENSU_INS5_IJNSA_ILi8EEESH_EEENS5_IJSH_SC_EEEEEEEvNS4_8identityENS4_23SM90_TMA_LOAD_MULTICASTES1B_vS1C_EENS_8epilogue10collective6detail29Sm90TmaWarpSpecializedAdapterINS1G_15DefaultEpilogueISJ_SK_SK_NS1F_6thread17LinearCombinationISJ_Li1EffLNS1K_9ScaleType4KindE0ELNS_15FloatRoundStyleE2ESJ_EENS1_15EpilogueDefaultEEEEEvvEEEEvNT_6ParamsE,"a",@progbits
	.sectionflags	@""
	.align	4
.nv.constant0._ZN7cutlass13device_kernelINS_4gemm6kernel13GemmUniversalIN4cute5tupleIJiiiiEEENS1_10collective13CollectiveMmaINS1_34MainloopSm90TmaGmmaWarpSpecializedILi3ENS5_IJNS4_1CILi2EEENSA_ILi1EEESC_EEENS1_35KernelTmaWarpSpecializedCooperativeEEENS5_IJNSA_ILi256EEENSA_ILi64EEESH_EEENS_6half_tENS5_IJlSC_lEEESJ_SK_NS4_8TiledMMAINS4_8MMA_AtomIJNS4_4SM904GMMA25MMA_64x64x16_F32F16F16_SSILNSO_5MajorE0ELSQ_0ELNSO_7ScaleInE1ELSR_1EEEEEENS4_6LayoutISD_NS5_IJSC_NSA_ILi0EEESV_EEEEENS5_IJNS4_10UnderscoreESY_SY_EEEEENS4_13SM90_TMA_LOADENS4_14ComposedLayoutINS4_7SwizzleILi3ELi4ELi3EEENS4_18smem_ptr_flag_bitsILi16EEENSU_INS5_IJNSA_ILi8EEESH_EEENS5_IJSH_SC_EEEEEEEvNS4_8identityENS4_23SM90_TMA_LOAD_MULTICASTES1B_vS1C_EENS_8epilogue10collective6detail29Sm90TmaWarpSpecializedAdapterINS1G_15DefaultEpilogueISJ_SK_SK_NS1F_6thread17LinearCombinationISJ_Li1EffLNS1K_9ScaleType4KindE0ELNS_15FloatRoundStyleE2ESJ_EENS1_15EpilogueDefaultEEEEEvvEEEEvNT_6ParamsE:
	.zero		1664


//--------------------- SYMBOLS --------------------------

	.type		.nv.reservedSmem.offset0,@object
	.size		.nv.reservedSmem.offset0,0x4
	.type		__assertfail,@function
